	.target	sm_90a

	.elftype	@"ET_EXEC"


//--------------------- .note.nv.tkinfo           --------------------------
	.section	.note.nv.tkinfo,"",@"SHT_NOTE"
	.sectionflags	@"SHF_NOTE_NV_TKINFO"
	.tkinfo
        /*0018*/ 	.word	0x00000002
        /*0030*/ 	.string	""
        /*0030*/ 	.string	"ptxas"
        /*0030*/ 	.string	"Cuda compilation tools, release 13.0, V13.0.88"
        /*0030*/ 	.string	"Build cuda_13.0.r13.0/compiler.36424714_0"
        /*0030*/ 	.string	"-arch sm_90a -m 64 "



//--------------------- .note.nv.cuinfo           --------------------------
	.section	.note.nv.cuinfo,"",@"SHT_NOTE"
	.sectionflags	@"SHF_NOTE_NV_CUINFO"
        /*0018*/ 	.short	0x0002
        /*001a*/ 	.short	0x005a
        /*001c*/ 	.short	0x0082
	.zero		2


//--------------------- .nv.info                  --------------------------
	.section	.nv.info,"",@"SHT_CUDA_INFO"
	.align	4


	//----- nvinfo : EIATTR_REGCOUNT
	.align		4
        /*0000*/ 	.byte	0x04, 0x2f
        /*0002*/ 	.short	(.L_12 - .L_11)
	.align		4
.L_11:
        /*0004*/ 	.word	index@(_ZN7cutlass13device_kernelINS_4gemm6kernel13GemmUniversalIN4cute5tupleIJiiiiEEENS1_10collective13CollectiveMmaINS1_37MainloopSm90TmaGmmaWarpSpecializedFP8ILi5ENS5_IJNS4_1CILi1EEESB_SB_EEENS1_35KernelTmaWarpSpecializedCooperativeEEENS5_IJNSA_ILi256EEESF_NSA_ILi128EEEEEENS_12float_e4m3_tENS5_IJlSB_lEEESI_SJ_NS4_8TiledMMAINS4_8MMA_AtomIJNS4_4SM904GMMA31MMA_64x256x32_F32E4M3E4M3_SS_TNILNSN_7ScaleInE1ELSP_1EEEEEENS4_6LayoutINS5_IJNSA_ILi2EEESB_SB_EEENS5_IJSB_NSA_ILi0EEESV_EEEEENS5_IJNS4_10UnderscoreESY_SY_EEEEENS4_13SM90_TMA_LOADENS4_14ComposedLayoutINS4_7SwizzleILi3ELi4ELi3EEENS4_18smem_ptr_flag_bitsILi8EEENSS_INS5_IJNSA_ILi8EEESG_EEENS5_IJSG_SB_EEEEEEEvNS4_8identityES11_S1B_vS1C_EENS_8epilogue10collective6detail29Sm90TmaWarpSpecializedAdapterINS1F_15DefaultEpilogueISI_SJ_SJ_NS1E_6thread17LinearCombinationISI_Li1EffLNS1J_9ScaleType4KindE0ELNS_15FloatRoundStyleE2ESI_EENS1_15EpilogueDefaultEEEEEvvEEEEvNT_6ParamsE)
        /*0008*/ 	.word	0x000000a8


	//----- nvinfo : EIATTR_FRAME_SIZE
	.align		4
.L_12:
        /*000c*/ 	.byte	0x04, 0x11
        /*000e*/ 	.short	(.L_14 - .L_13)
	.align		4
.L_13:
        /*0010*/ 	.word	index@(_ZN7cutlass13device_kernelINS_4gemm6kernel13GemmUniversalIN4cute5tupleIJiiiiEEENS1_10collective13CollectiveMmaINS1_37MainloopSm90TmaGmmaWarpSpecializedFP8ILi5ENS5_IJNS4_1CILi1EEESB_SB_EEENS1_35KernelTmaWarpSpecializedCooperativeEEENS5_IJNSA_ILi256EEESF_NSA_ILi128EEEEEENS_12float_e4m3_tENS5_IJlSB_lEEESI_SJ_NS4_8TiledMMAINS4_8MMA_AtomIJNS4_4SM904GMMA31MMA_64x256x32_F32E4M3E4M3_SS_TNILNSN_7ScaleInE1ELSP_1EEEEEENS4_6LayoutINS5_IJNSA_ILi2EEESB_SB_EEENS5_IJSB_NSA_ILi0EEESV_EEEEENS5_IJNS4_10UnderscoreESY_SY_EEEEENS4_13SM90_TMA_LOADENS4_14ComposedLayoutINS4_7SwizzleILi3ELi4ELi3EEENS4_18smem_ptr_flag_bitsILi8EEENSS_INS5_IJNSA_ILi8EEESG_EEENS5_IJSG_SB_EEEEEEEvNS4_8identityES11_S1B_vS1C_EENS_8epilogue10collective6detail29Sm90TmaWarpSpecializedAdapterINS1F_15DefaultEpilogueISI_SJ_SJ_NS1E_6thread17LinearCombinationISI_Li1EffLNS1J_9ScaleType4KindE0ELNS_15FloatRoundStyleE2ESI_EENS1_15EpilogueDefaultEEEEEvvEEEEvNT_6ParamsE)
        /*0014*/ 	.word	0x00000cc0


	//----- nvinfo : EIATTR_MIN_STACK_SIZE
	.align		4
.L_14:
        /*0018*/ 	.byte	0x04, 0x12
        /*001a*/ 	.short	(.L_16 - .L_15)
	.align		4
.L_15:
        /*001c*/ 	.word	index@(_ZN7cutlass13device_kernelINS_4gemm6kernel13GemmUniversalIN4cute5tupleIJiiiiEEENS1_10collective13CollectiveMmaINS1_37MainloopSm90TmaGmmaWarpSpecializedFP8ILi5ENS5_IJNS4_1CILi1EEESB_SB_EEENS1_35KernelTmaWarpSpecializedCooperativeEEENS5_IJNSA_ILi256EEESF_NSA_ILi128EEEEEENS_12float_e4m3_tENS5_IJlSB_lEEESI_SJ_NS4_8TiledMMAINS4_8MMA_AtomIJNS4_4SM904GMMA31MMA_64x256x32_F32E4M3E4M3_SS_TNILNSN_7ScaleInE1ELSP_1EEEEEENS4_6LayoutINS5_IJNSA_ILi2EEESB_SB_EEENS5_IJSB_NSA_ILi0EEESV_EEEEENS5_IJNS4_10UnderscoreESY_SY_EEEEENS4_13SM90_TMA_LOADENS4_14ComposedLayoutINS4_7SwizzleILi3ELi4ELi3EEENS4_18smem_ptr_flag_bitsILi8EEENSS_INS5_IJNSA_ILi8EEESG_EEENS5_IJSG_SB_EEEEEEEvNS4_8identityES11_S1B_vS1C_EENS_8epilogue10collective6detail29Sm90TmaWarpSpecializedAdapterINS1F_15DefaultEpilogueISI_SJ_SJ_NS1E_6thread17LinearCombinationISI_Li1EffLNS1J_9ScaleType4KindE0ELNS_15FloatRoundStyleE2ESI_EENS1_15EpilogueDefaultEEEEEvvEEEEvNT_6ParamsE)
        /*0020*/ 	.word	0x00000cc0
.L_16:


//--------------------- .nv.compat                --------------------------
	.section	.nv.compat,"",@"SHT_CUDA_COMPAT_INFO"
	.align	4
        /*0000*/ 	.byte	0x02, 0x09, 0x01, 0x00, 0x02, 0x02, 0x04, 0x00, 0x02, 0x05, 0x05, 0x00, 0x03, 0x07, 0x01, 0x01
        /*0010*/ 	.byte	0x02, 0x03, 0x01, 0x00, 0x02, 0x06, 0x01, 0x00, 0x04, 0x0b, 0x08, 0x00, 0x00, 0x00, 0x00, 0x00
        /*0020*/ 	.byte	0x00, 0x00, 0x00, 0x00


//--------------------- .nv.info._ZN7cutlass13device_kernelINS_4gemm6kernel13GemmUniversalIN4cute5tupleIJiiiiEEENS1_10collective13CollectiveMmaINS1_37MainloopSm90TmaGmmaWarpSpecializedFP8ILi5ENS5_IJNS4_1CILi1EEESB_SB_EEENS1_35KernelTmaWarpSpecializedCooperativeEEENS5_IJNSA_ILi256EEESF_NSA_ILi128EEEEEENS_12float_e4m3_tENS5_IJlSB_lEEESI_SJ_NS4_8TiledMMAINS4_8MMA_AtomIJNS4_4SM904GMMA31MMA_64x256x32_F32E4M3E4M3_SS_TNILNSN_7ScaleInE1ELSP_1EEEEEENS4_6LayoutINS5_IJNSA_ILi2EEESB_SB_EEENS5_IJSB_NSA_ILi0EEESV_EEEEENS5_IJNS4_10UnderscoreESY_SY_EEEEENS4_13SM90_TMA_LOADENS4_14ComposedLayoutINS4_7SwizzleILi3ELi4ELi3EEENS4_18smem_ptr_flag_bitsILi8EEENSS_INS5_IJNSA_ILi8EEESG_EEENS5_IJSG_SB_EEEEEEEvNS4_8identityES11_S1B_vS1C_EENS_8epilogue10collective6detail29Sm90TmaWarpSpecializedAdapterINS1F_15DefaultEpilogueISI_SJ_SJ_NS1E_6thread17LinearCombinationISI_Li1EffLNS1J_9ScaleType4KindE0ELNS_15FloatRoundStyleE2ESI_EENS1_15EpilogueDefaultEEEEEvvEEEEvNT_6ParamsE --------------------------
	.section	.nv.info._ZN7cutlass13device_kernelINS_4gemm6kernel13GemmUniversalIN4cute5tupleIJiiiiEEENS1_10collective13CollectiveMmaINS1_37MainloopSm90TmaGmmaWarpSpecializedFP8ILi5ENS5_IJNS4_1CILi1EEESB_SB_EEENS1_35KernelTmaWarpSpecializedCooperativeEEENS5_IJNSA_ILi256EEESF_NSA_ILi128EEEEEENS_12float_e4m3_tENS5_IJlSB_lEEESI_SJ_NS4_8TiledMMAINS4_8MMA_AtomIJNS4_4SM904GMMA31MMA_64x256x32_F32E4M3E4M3_SS_TNILNSN_7ScaleInE1ELSP_1EEEEEENS4_6LayoutINS5_IJNSA_ILi2EEESB_SB_EEENS5_IJSB_NSA_ILi0EEESV_EEEEENS5_IJNS4_10UnderscoreESY_SY_EEEEENS4_13SM90_TMA_LOADENS4_14ComposedLayoutINS4_7SwizzleILi3ELi4ELi3EEENS4_18smem_ptr_flag_bitsILi8EEENSS_INS5_IJNSA_ILi8EEESG_EEENS5_IJSG_SB_EEEEEEEvNS4_8identityES11_S1B_vS1C_EENS_8epilogue10collective6detail29Sm90TmaWarpSpecializedAdapterINS1F_15DefaultEpilogueISI_SJ_SJ_NS1E_6thread17LinearCombinationISI_Li1EffLNS1J_9ScaleType4KindE0ELNS_15FloatRoundStyleE2ESI_EENS1_15EpilogueDefaultEEEEEvvEEEEvNT_6ParamsE,"",@"SHT_CUDA_INFO"
	.sectionflags	@""
	.align	4


	//----- nvinfo : EIATTR_CUDA_API_VERSION
	.align		4
        /*0000*/ 	.byte	0x04, 0x37
        /*0002*/ 	.short	(.L_18 - .L_17)
.L_17:
        /*0004*/ 	.word	0x00000082


	//----- nvinfo : EIATTR_KPARAM_INFO
	.align		4
.L_18:
        /*0008*/ 	.byte	0x04, 0x17
        /*000a*/ 	.short	(.L_20 - .L_19)
.L_19:
        /*000c*/ 	.word	0x00000000
        /*0010*/ 	.short	0x0000
        /*0012*/ 	.short	0x0070
        /*0014*/ 	.byte	0x00, 0xf0, 0x01, 0x10


	//----- nvinfo : EIATTR_SPARSE_MMA_MASK
	.align		4
.L_20:
        /*0018*/ 	.byte	0x03, 0x50
        /*001a*/ 	.short	0x0000


	//----- nvinfo : EIATTR_MAXREG_COUNT
	.align		4
        /*001c*/ 	.byte	0x03, 0x1b
        /*001e*/ 	.short	0x00a8


	//----- nvinfo : EIATTR_NUM_BARRIERS
	.align		4
        /*0020*/ 	.byte	0x02, 0x4c
        /*0022*/ 	.byte	0x01
	.zero		1


	//----- nvinfo : EIATTR_ANNOTATIONS
	.align		4
        /*0024*/ 	.byte	0x04, 0x55
        /*0026*/ 	.short	(.L_22 - .L_21)


	//   ....[0]....
.L_21:
        /*0028*/ 	.word	0x00000001
        /*002c*/ 	.byte	0xb0, 0x05, 0x00, 0x00, 0x01, 0x00, 0x00, 0x00, 0xd0, 0x05, 0x00, 0x00, 0x01, 0x00, 0x00, 0x00
        /* <DEDUP_REMOVED lines=2035> */
        /*7f6c*/ 	.byte	0x50, 0x9a, 0x02, 0x00


	//----- nvinfo : EIATTR_MERCURY_ISA_VERSION
	.align		4
.L_22:
        /*7f70*/ 	.byte	0x03, 0x5f
        /*7f72*/ 	.short	0x0101


	//----- nvinfo : EIATTR_INT_WARP_WIDE_INSTR_OFFSETS
	.align		4
        /*7f74*/ 	.byte	0x04, 0x31
        /*7f76*/ 	.short	(.L_24 - .L_23)


	//   ....[0]....
.L_23:
        /*7f78*/ 	.word	0x000004a0


	//   ....[1]....
        /*7f7c*/ 	.word	0x000004c0


	//   ....[2]....
        /*7f80*/ 	.word	0x000005c0


	//----- nvinfo : EIATTR_COOP_GROUP_MASK_REGIDS
	.align		4
.L_24:
        /*7f84*/ 	.byte	0x04, 0x29
        /*7f86*/ 	.short	(.L_26 - .L_25)


	//   ....[0]....
.L_25:
        /*7f88*/ 	.word	0xffffffff


	//   ....[1]....
        /*7f8c*/ 	.word	0xffffffff


	//   ....[2]....
        /*7f90*/ 	.word	0xffffffff


	//   ....[3]....
        /*7f94*/ 	.word	0xffffffff


	//   ....[4]....
        /*7f98*/ 	.word	0xffffffff


	//----- nvinfo : EIATTR_COOP_GROUP_INSTR_OFFSETS
	.align		4
.L_26:
        /*7f9c*/ 	.byte	0x04, 0x28
        /*7f9e*/ 	.short	(.L_28 - .L_27)


	//   ....[0]....
.L_27:
        /*7fa0*/ 	.word	0x00000070


	//   ....[1]....
        /*7fa4*/ 	.word	0x00000080


	//   ....[2]....
        /*7fa8*/ 	.word	0x000001a0


	//   ....[3]....
        /*7fac*/ 	.word	0x000003e0


	//   ....[4]....
        /*7fb0*/ 	.word	0x000026e0


	//----- nvinfo : EIATTR_REG_RECONFIG
	.align		4
.L_28:
        /*7fb4*/ 	.byte	0x01, 0x54
	.zero		2


	//----- nvinfo : EIATTR_MBARRIER_INSTR_OFFSETS
	.align		4
        /*7fb8*/ 	.byte	0x04, 0x39
        /*7fba*/ 	.short	(.L_30 - .L_29)


	//   ....[0]....
.L_29:
        /*7fbc*/ 	.word	0x00000320
        /*7fc0*/ 	.word	0x000000ff
        /*7fc4*/ 	.word	0x00000000
        /*7fc8*/ 	.short	0x0100
        /*7fca*/ 	.byte	0x09
	.zero		1


	//   ....[1]....
        /*7fcc*/ 	.word	0x00000330
        /*7fd0*/ 	.word	0x000000ff
        /*7fd4*/ 	.word	0x00000028
        /*7fd8*/ 	.short	0x0100
        /*7fda*/ 	.byte	0x09
	.zero		1


	//   ....[2]....
        /*7fdc*/ 	.word	0x00000340
        /*7fe0*/ 	.word	0x000000ff
        /*7fe4*/ 	.word	0x00000008
        /*7fe8*/ 	.short	0x0100
        /*7fea*/ 	.byte	0x09
	.zero		1


	//   ....[3]....
        /*7fec*/ 	.word	0x00000350
        /*7ff0*/ 	.word	0x000000ff
        /*7ff4*/ 	.word	0x00000030
        /*7ff8*/ 	.short	0x0100
        /*7ffa*/ 	.byte	0x09
	.zero		1


	//   ....[4]....
        /*7ffc*/ 	.word	0x00000360
        /*8000*/ 	.word	0x000000ff
        /*8004*/ 	.word	0x00000010
        /*8008*/ 	.short	0x0100
        /*800a*/ 	.byte	0x09
	.zero		1


	//   ....[5]....
        /*800c*/ 	.word	0x00000370
        /*8010*/ 	.word	0x000000ff
        /*8014*/ 	.word	0x00000038
        /*8018*/ 	.short	0x0100
        /*801a*/ 	.byte	0x09
	.zero		1


	//   ....[6]....
        /*801c*/ 	.word	0x00000380
        /*8020*/ 	.word	0x000000ff
        /*8024*/ 	.word	0x00000018
        /*8028*/ 	.short	0x0100
        /*802a*/ 	.byte	0x09
	.zero		1


	//   ....[7]....
        /*802c*/ 	.word	0x00000390
        /*8030*/ 	.word	0x000000ff
        /*8034*/ 	.word	0x00000040
        /*8038*/ 	.short	0x0100
        /*803a*/ 	.byte	0x09
	.zero		1


	//   ....[8]....
        /*803c*/ 	.word	0x000003a0
        /*8040*/ 	.word	0x000000ff
        /*8044*/ 	.word	0x00000020
        /*8048*/ 	.short	0x0100
        /*804a*/ 	.byte	0x09
	.zero		1


	//   ....[9]....
        /*804c*/ 	.word	0x000003b0
        /*8050*/ 	.word	0x000000ff
        /*8054*/ 	.word	0x00000048
        /*8058*/ 	.short	0x0100
        /*805a*/ 	.byte	0x09
	.zero		1


	//   ....[10]....
        /*805c*/ 	.word	0x000005f0
        /*8060*/ 	.word	0x000000ff
        /*8064*/ 	.word	0x00000060
        /*8068*/ 	.short	0x0100
        /*806a*/ 	.byte	0x06
	.zero		1


	//   ....[11]....
        /*806c*/ 	.word	0x00000600
        /*8070*/ 	.word	0x000000ff
        /*8074*/ 	.word	0x00000068
        /*8078*/ 	.short	0x0100
        /*807a*/ 	.byte	0x06
	.zero		1


	//   ....[12]....
        /*807c*/ 	.word	0x00002ad0
        /*8080*/ 	.word	0x000000ff
        /*8084*/ 	.word	0x00000000
        /*8088*/ 	.short	0x010a
        /*808a*/ 	.byte	0x06
	.zero		1


	//   ....[13]....
        /*808c*/ 	.word	0x00002b10
        /*8090*/ 	.word	0x000000ff
        /*8094*/ 	.word	0x00000000
        /*8098*/ 	.short	0x010a
        /*809a*/ 	.byte	0x06
	.zero		1


	//   ....[14]....
        /*809c*/ 	.word	0x00008e20
        /*80a0*/ 	.word	0x000000ff
        /*80a4*/ 	.word	0x00000000
        /*80a8*/ 	.short	0x010a
        /*80aa*/ 	.byte	0x10
	.zero		1


	//   ....[15]....
        /*80ac*/ 	.word	0x00008e60
        /*80b0*/ 	.word	0x000000ff
        /*80b4*/ 	.word	0x00000000
        /*80b8*/ 	.short	0x010a
        /*80ba*/ 	.byte	0x10
	.zero		1


	//   ....[16]....
        /*80bc*/ 	.word	0x00011660
        /*80c0*/ 	.word	0x000000ff
        /*80c4*/ 	.word	0x00000000
        /*80c8*/ 	.short	0x0101
        /*80ca*/ 	.byte	0x08
	.zero		1


	//   ....[17]....
        /*80cc*/ 	.word	0x00015130
        /*80d0*/ 	.word	0x000000ff
        /*80d4*/ 	.word	0x00000000
        /*80d8*/ 	.short	0x0101
        /*80da*/ 	.byte	0x08
	.zero		1


	//   ....[18]....
        /*80dc*/ 	.word	0x00028c20
        /*80e0*/ 	.word	0x00000010
        /*80e4*/ 	.word	0x00000028
        /*80e8*/ 	.short	0x010a
        /*80ea*/ 	.byte	0x3f
	.zero		1


	//   ....[19]....
        /*80ec*/ 	.word	0x00028f50
        /*80f0*/ 	.word	0x00000002
        /*80f4*/ 	.word	0x00000068
        /*80f8*/ 	.short	0x0101
        /*80fa*/ 	.byte	0x3f
	.zero		1


	//   ....[20]....
        /*80fc*/ 	.word	0x00029700
        /*8100*/ 	.word	0x00000003
        /*8104*/ 	.word	0x00000000
        /*8108*/ 	.short	0x010a
        /*810a*/ 	.byte	0x3f
	.zero		1


	//   ....[21]....
        /*810c*/ 	.word	0x00029790
        /*8110*/ 	.word	0x00000003
        /*8114*/ 	.word	0x00000000
        /*8118*/ 	.short	0x010a
        /*811a*/ 	.byte	0x3f
	.zero		1


	//   ....[22]....
        /*811c*/ 	.word	0x00029820
        /*8120*/ 	.word	0x00000003
        /*8124*/ 	.word	0x00000000
        /*8128*/ 	.short	0x010a
        /*812a*/ 	.byte	0x3f
	.zero		1


	//   ....[23]....
        /*812c*/ 	.word	0x000298b0
        /*8130*/ 	.word	0x00000003
        /*8134*/ 	.word	0x00000000
        /*8138*/ 	.short	0x010a
        /*813a*/ 	.byte	0x3f
	.zero		1


	//   ....[24]....
        /*813c*/ 	.word	0x00029940
        /*8140*/ 	.word	0x00000003
        /*8144*/ 	.word	0x00000000
        /*8148*/ 	.short	0x010a
        /*814a*/ 	.byte	0x3f
	.zero		1


	//   ....[25]....
        /*814c*/ 	.word	0x000299b0
        /*8150*/ 	.word	0x00000003
        /*8154*/ 	.word	0x00000000
        /*8158*/ 	.short	0x010a
        /*815a*/ 	.byte	0x3f
	.zero		1


	//   ....[26]....
        /*815c*/ 	.word	0x00029a20
        /*8160*/ 	.word	0x00000002
        /*8164*/ 	.word	0x00000000
        /*8168*/ 	.short	0x010a
        /*816a*/ 	.byte	0x3f
	.zero		1


	//   ....[27]....
        /*816c*/ 	.word	0x00029b00
        /*8170*/ 	.word	0x00000010
        /*8174*/ 	.word	0x00000028
        /*8178*/ 	.short	0x010a
        /*817a*/ 	.byte	0x3f
	.zero		1


	//   ....[28]....
        /*817c*/ 	.word	0x00029be0
        /*8180*/ 	.word	0x00000003
        /*8184*/ 	.word	0x00000000
        /*8188*/ 	.short	0x010a
        /*818a*/ 	.byte	0x3f
	.zero		1


	//   ....[29]....
        /*818c*/ 	.word	0x00029c30
        /*8190*/ 	.word	0x00000003
        /*8194*/ 	.word	0x00000000
        /*8198*/ 	.short	0x010a
        /*819a*/ 	.byte	0x3f
	.zero		1


	//   ....[30]....
        /*819c*/ 	.word	0x00029c80
        /*81a0*/ 	.word	0x00000003
        /*81a4*/ 	.word	0x00000000
        /*81a8*/ 	.short	0x010a
        /*81aa*/ 	.byte	0x3f
	.zero		1


	//   ....[31]....
        /*81ac*/ 	.word	0x00029cd0
        /*81b0*/ 	.word	0x00000003
        /*81b4*/ 	.word	0x00000000
        /*81b8*/ 	.short	0x010a
        /*81ba*/ 	.byte	0x3f
	.zero		1


	//----- nvinfo : EIATTR_NUM_MBARRIERS
	.align		4
.L_30:
        /*81bc*/ 	.byte	0x03, 0x38
        /*81be*/ 	.short	0x000c


	//----- nvinfo : EIATTR_EXIT_INSTR_OFFSETS
	.align		4
        /*81c0*/ 	.byte	0x04, 0x1c
        /*81c2*/ 	.short	(.L_32 - .L_31)


	//   ....[0]....
.L_31:
        /*81c4*/ 	.word	0x00000660


	//   ....[1]....
        /*81c8*/ 	.word	0x00000fc0


	//   ....[2]....
        /*81cc*/ 	.word	0x00028250


	//   ....[3]....
        /*81d0*/ 	.word	0x000288b0


	//   ....[4]....
        /*81d4*/ 	.word	0x00029990


	//----- nvinfo : EIATTR_MAX_THREADS
	.align		4
.L_32:
        /*81d8*/ 	.byte	0x04, 0x05
        /*81da*/ 	.short	(.L_34 - .L_33)
.L_33:
        /*81dc*/ 	.word	0x00000180
        /*81e0*/ 	.word	0x00000001
        /*81e4*/ 	.word	0x00000001


	//----- nvinfo : EIATTR_CRS_STACK_SIZE
	.align		4
.L_34:
        /*81e8*/ 	.byte	0x04, 0x1e
        /*81ea*/ 	.short	(.L_36 - .L_35)
.L_35:
        /*81ec*/ 	.word	0x00000000


	//----- nvinfo : EIATTR_CBANK_PARAM_SIZE
	.align		4
.L_36:
        /*81f0*/ 	.byte	0x03, 0x19
        /*81f2*/ 	.short	0x0470


	//----- nvinfo : EIATTR_PARAM_CBANK
	.align		4
        /*81f4*/ 	.byte	0x04, 0x0a
        /*81f6*/ 	.short	(.L_38 - .L_37)
	.align		4
.L_37:
        /*81f8*/ 	.word	index@(.nv.constant0._ZN7cutlass13device_kernelINS_4gemm6kernel13GemmUniversalIN4cute5tupleIJiiiiEEENS1_10collective13CollectiveMmaINS1_37MainloopSm90TmaGmmaWarpSpecializedFP8ILi5ENS5_IJNS4_1CILi1EEESB_SB_EEENS1_35KernelTmaWarpSpecializedCooperativeEEENS5_IJNSA_ILi256EEESF_NSA_ILi128EEEEEENS_12float_e4m3_tENS5_IJlSB_lEEESI_SJ_NS4_8TiledMMAINS4_8MMA_AtomIJNS4_4SM904GMMA31MMA_64x256x32_F32E4M3E4M3_SS_TNILNSN_7ScaleInE1ELSP_1EEEEEENS4_6LayoutINS5_IJNSA_ILi2EEESB_SB_EEENS5_IJSB_NSA_ILi0EEESV_EEEEENS5_IJNS4_10UnderscoreESY_SY_EEEEENS4_13SM90_TMA_LOADENS4_14ComposedLayoutINS4_7SwizzleILi3ELi4ELi3EEENS4_18smem_ptr_flag_bitsILi8EEENSS_INS5_IJNSA_ILi8EEESG_EEENS5_IJSG_SB_EEEEEEEvNS4_8identityES11_S1B_vS1C_EENS_8epilogue10collective6detail29Sm90TmaWarpSpecializedAdapterINS1F_15DefaultEpilogueISI_SJ_SJ_NS1E_6thread17LinearCombinationISI_Li1EffLNS1J_9ScaleType4KindE0ELNS_15FloatRoundStyleE2ESI_EENS1_15EpilogueDefaultEEEEEvvEEEEvNT_6ParamsE)
        /*81fc*/ 	.short	0x0210
        /*81fe*/ 	.short	0x0470


	//----- nvinfo : EIATTR_SW_WAR
	.align		4
.L_38:
        /*8200*/ 	.byte	0x04, 0x36
        /*8202*/ 	.short	(.L_40 - .L_39)
.L_39:
        /*8204*/ 	.word	0x00000008
.L_40:


//--------------------- .nv.callgraph             --------------------------
	.section	.nv.callgraph,"",@"SHT_CUDA_CALLGRAPH"
	.align	4
	.sectionentsize	8
	.align		4
        /*0000*/ 	.word	0x00000000
	.align		4
        /*0004*/ 	.word	0xffffffff
	.align		4
        /*0008*/ 	.word	0x00000000
	.align		4
        /*000c*/ 	.word	0xfffffffe
	.align		4
        /*0010*/ 	.word	0x00000000
	.align		4
        /*0014*/ 	.word	0xfffffffd
	.align		4
        /*0018*/ 	.word	0x00000000
	.align		4
        /*001c*/ 	.word	0xfffffffc


//--------------------- .nv.constant4             --------------------------
	.section	.nv.constant4,"a",@progbits
	.align	8
	.align		8
.nv.constant4:
        /*0000*/ 	.dword	_ZN39_INTERNAL_7cfce09c_4_k_cu_de54a5ac_48634cuda3std3__45__cpo5beginE
	.align		8
        /*0008*/ 	.dword	_ZN39_INTERNAL_7cfce09c_4_k_cu_de54a5ac_48634cuda3std3__45__cpo3endE
	.align		8
        /*0010*/ 	.dword	_ZN39_INTERNAL_7cfce09c_4_k_cu_de54a5ac_48634cuda3std3__45__cpo6cbeginE
	.align		8
        /*0018*/ 	.dword	_ZN39_INTERNAL_7cfce09c_4_k_cu_de54a5ac_48634cuda3std3__45__cpo4cendE
	.align		8
        /*0020*/ 	.dword	_ZN39_INTERNAL_7cfce09c_4_k_cu_de54a5ac_48634cuda3std3__441_GLOBAL__N__7cfce09c_4_k_cu_de54a5ac_48636ignoreE
	.align		8
        /*0028*/ 	.dword	_ZN39_INTERNAL_7cfce09c_4_k_cu_de54a5ac_48634cuda3std3__419piecewise_constructE
	.align		8
        /*0030*/ 	.dword	_ZN39_INTERNAL_7cfce09c_4_k_cu_de54a5ac_48634cuda3std3__48in_placeE
	.align		8
        /*0038*/ 	.dword	_ZN39_INTERNAL_7cfce09c_4_k_cu_de54a5ac_48634cuda3std6ranges3__45__cpo4swapE
	.align		8
        /*0040*/ 	.dword	_ZN39_INTERNAL_7cfce09c_4_k_cu_de54a5ac_48634cuda3std6ranges3__45__cpo9iter_moveE
	.align		8
        /*0048*/ 	.dword	_ZN39_INTERNAL_7cfce09c_4_k_cu_de54a5ac_48634cute7productE
	.align		8
        /*0050*/ 	.dword	_ZN39_INTERNAL_7cfce09c_4_k_cu_de54a5ac_48634cute1_E


//--------------------- .text._ZN7cutlass13device_kernelINS_4gemm6kernel13GemmUniversalIN4cute5tupleIJiiiiEEENS1_10collective13CollectiveMmaINS1_37MainloopSm90TmaGmmaWarpSpecializedFP8ILi5ENS5_IJNS4_1CILi1EEESB_SB_EEENS1_35KernelTmaWarpSpecializedCooperativeEEENS5_IJNSA_ILi256EEESF_NSA_ILi128EEEEEENS_12float_e4m3_tENS5_IJlSB_lEEESI_SJ_NS4_8TiledMMAINS4_8MMA_AtomIJNS4_4SM904GMMA31MMA_64x256x32_F32E4M3E4M3_SS_TNILNSN_7ScaleInE1ELSP_1EEEEEENS4_6LayoutINS5_IJNSA_ILi2EEESB_SB_EEENS5_IJSB_NSA_ILi0EEESV_EEEEENS5_IJNS4_10UnderscoreESY_SY_EEEEENS4_13SM90_TMA_LOADENS4_14ComposedLayoutINS4_7SwizzleILi3ELi4ELi3EEENS4_18smem_ptr_flag_bitsILi8EEENSS_INS5_IJNSA_ILi8EEESG_EEENS5_IJSG_SB_EEEEEEEvNS4_8identityES11_S1B_vS1C_EENS_8epilogue10collective6detail29Sm90TmaWarpSpecializedAdapterINS1F_15DefaultEpilogueISI_SJ_SJ_NS1E_6thread17LinearCombinationISI_Li1EffLNS1J_9ScaleType4KindE0ELNS_15FloatRoundStyleE2ESI_EENS1_15EpilogueDefaultEEEEEvvEEEEvNT_6ParamsE --------------------------
	.section	.text._ZN7cutlass13device_kernelINS_4gemm6kernel13GemmUniversalIN4cute5tupleIJiiiiEEENS1_10collective13CollectiveMmaINS1_37MainloopSm90TmaGmmaWarpSpecializedFP8ILi5ENS5_IJNS4_1CILi1EEESB_SB_EEENS1_35KernelTmaWarpSpecializedCooperativeEEENS5_IJNSA_ILi256EEESF_NSA_ILi128EEEEEENS_12float_e4m3_tENS5_IJlSB_lEEESI_SJ_NS4_8TiledMMAINS4_8MMA_AtomIJNS4_4SM904GMMA31MMA_64x256x32_F32E4M3E4M3_SS_TNILNSN_7ScaleInE1ELSP_1EEEEEENS4_6LayoutINS5_IJNSA_ILi2EEESB_SB_EEENS5_IJSB_NSA_ILi0EEESV_EEEEENS5_IJNS4_10UnderscoreESY_SY_EEEEENS4_13SM90_TMA_LOADENS4_14ComposedLayoutINS4_7SwizzleILi3ELi4ELi3EEENS4_18smem_ptr_flag_bitsILi8EEENSS_INS5_IJNSA_ILi8EEESG_EEENS5_IJSG_SB_EEEEEEEvNS4_8identityES11_S1B_vS1C_EENS_8epilogue10collective6detail29Sm90TmaWarpSpecializedAdapterINS1F_15DefaultEpilogueISI_SJ_SJ_NS1E_6thread17LinearCombinationISI_Li1EffLNS1J_9ScaleType4KindE0ELNS_15FloatRoundStyleE2ESI_EENS1_15EpilogueDefaultEEEEEvvEEEEvNT_6ParamsE,"ax",@progbits
	.align	128
.text._ZN7cutlass13device_kernelINS_4gemm6kernel13GemmUniversalIN4cute5tupleIJiiiiEEENS1_10collective13CollectiveMmaINS1_37MainloopSm90TmaGmmaWarpSpecializedFP8ILi5ENS5_IJNS4_1CILi1EEESB_SB_EEENS1_35KernelTmaWarpSpecializedCooperativeEEENS5_IJNSA_ILi256EEESF_NSA_ILi128EEEEEENS_12float_e4m3_tENS5_IJlSB_lEEESI_SJ_NS4_8TiledMMAINS4_8MMA_AtomIJNS4_4SM904GMMA31MMA_64x256x32_F32E4M3E4M3_SS_TNILNSN_7ScaleInE1ELSP_1EEEEEENS4_6LayoutINS5_IJNSA_ILi2EEESB_SB_EEENS5_IJSB_NSA_ILi0EEESV_EEEEENS5_IJNS4_10UnderscoreESY_SY_EEEEENS4_13SM90_TMA_LOADENS4_14ComposedLayoutINS4_7SwizzleILi3ELi4ELi3EEENS4_18smem_ptr_flag_bitsILi8EEENSS_INS5_IJNSA_ILi8EEESG_EEENS5_IJSG_SB_EEEEEEEvNS4_8identityES11_S1B_vS1C_EENS_8epilogue10collective6detail29Sm90TmaWarpSpecializedAdapterINS1F_15DefaultEpilogueISI_SJ_SJ_NS1E_6thread17LinearCombinationISI_Li1EffLNS1J_9ScaleType4KindE0ELNS_15FloatRoundStyleE2ESI_EENS1_15EpilogueDefaultEEEEEvvEEEEvNT_6ParamsE:
        .type           _ZN7cutlass13device_kernelINS_4gemm6kernel13GemmUniversalIN4cute5tupleIJiiiiEEENS1_10collective13CollectiveMmaINS1_37MainloopSm90TmaGmmaWarpSpecializedFP8ILi5ENS5_IJNS4_1CILi1EEESB_SB_EEENS1_35KernelTmaWarpSpecializedCooperativeEEENS5_IJNSA_ILi256EEESF_NSA_ILi128EEEEEENS_12float_e4m3_tENS5_IJlSB_lEEESI_SJ_NS4_8TiledMMAINS4_8MMA_AtomIJNS4_4SM904GMMA31MMA_64x256x32_F32E4M3E4M3_SS_TNILNSN_7ScaleInE1ELSP_1EEEEEENS4_6LayoutINS5_IJNSA_ILi2EEESB_SB_EEENS5_IJSB_NSA_ILi0EEESV_EEEEENS5_IJNS4_10UnderscoreESY_SY_EEEEENS4_13SM90_TMA_LOADENS4_14ComposedLayoutINS4_7SwizzleILi3ELi4ELi3EEENS4_18smem_ptr_flag_bitsILi8EEENSS_INS5_IJNSA_ILi8EEESG_EEENS5_IJSG_SB_EEEEEEEvNS4_8identityES11_S1B_vS1C_EENS_8epilogue10collective6detail29Sm90TmaWarpSpecializedAdapterINS1F_15DefaultEpilogueISI_SJ_SJ_NS1E_6thread17LinearCombinationISI_Li1EffLNS1J_9ScaleType4KindE0ELNS_15FloatRoundStyleE2ESI_EENS1_15EpilogueDefaultEEEEEvvEEEEvNT_6ParamsE,@function
        .size           _ZN7cutlass13device_kernelINS_4gemm6kernel13GemmUniversalIN4cute5tupleIJiiiiEEENS1_10collective13CollectiveMmaINS1_37MainloopSm90TmaGmmaWarpSpecializedFP8ILi5ENS5_IJNS4_1CILi1EEESB_SB_EEENS1_35KernelTmaWarpSpecializedCooperativeEEENS5_IJNSA_ILi256EEESF_NSA_ILi128EEEEEENS_12float_e4m3_tENS5_IJlSB_lEEESI_SJ_NS4_8TiledMMAINS4_8MMA_AtomIJNS4_4SM904GMMA31MMA_64x256x32_F32E4M3E4M3_SS_TNILNSN_7ScaleInE1ELSP_1EEEEEENS4_6LayoutINS5_IJNSA_ILi2EEESB_SB_EEENS5_IJSB_NSA_ILi0EEESV_EEEEENS5_IJNS4_10UnderscoreESY_SY_EEEEENS4_13SM90_TMA_LOADENS4_14ComposedLayoutINS4_7SwizzleILi3ELi4ELi3EEENS4_18smem_ptr_flag_bitsILi8EEENSS_INS5_IJNSA_ILi8EEESG_EEENS5_IJSG_SB_EEEEEEEvNS4_8identityES11_S1B_vS1C_EENS_8epilogue10collective6detail29Sm90TmaWarpSpecializedAdapterINS1F_15DefaultEpilogueISI_SJ_SJ_NS1E_6thread17LinearCombinationISI_Li1EffLNS1J_9ScaleType4KindE0ELNS_15FloatRoundStyleE2ESI_EENS1_15EpilogueDefaultEEEEEvvEEEEvNT_6ParamsE,(.L_x_587 - _ZN7cutlass13device_kernelINS_4gemm6kernel13GemmUniversalIN4cute5tupleIJiiiiEEENS1_10collective13CollectiveMmaINS1_37MainloopSm90TmaGmmaWarpSpecializedFP8ILi5ENS5_IJNS4_1CILi1EEESB_SB_EEENS1_35KernelTmaWarpSpecializedCooperativeEEENS5_IJNSA_ILi256EEESF_NSA_ILi128EEEEEENS_12float_e4m3_tENS5_IJlSB_lEEESI_SJ_NS4_8TiledMMAINS4_8MMA_AtomIJNS4_4SM904GMMA31MMA_64x256x32_F32E4M3E4M3_SS_TNILNSN_7ScaleInE1ELSP_1EEEEEENS4_6LayoutINS5_IJNSA_ILi2EEESB_SB_EEENS5_IJSB_NSA_ILi0EEESV_EEEEENS5_IJNS4_10UnderscoreESY_SY_EEEEENS4_13SM90_TMA_LOADENS4_14ComposedLayoutINS4_7SwizzleILi3ELi4ELi3EEENS4_18smem_ptr_flag_bitsILi8EEENSS_INS5_IJNSA_ILi8EEESG_EEENS5_IJSG_SB_EEEEEEEvNS4_8identityES11_S1B_vS1C_EENS_8epilogue10collective6detail29Sm90TmaWarpSpecializedAdapterINS1F_15DefaultEpilogueISI_SJ_SJ_NS1E_6thread17LinearCombinationISI_Li1EffLNS1J_9ScaleType4KindE0ELNS_15FloatRoundStyleE2ESI_EENS1_15EpilogueDefaultEEEEEvvEEEEvNT_6ParamsE)
        .other          _ZN7cutlass13device_kernelINS_4gemm6kernel13GemmUniversalIN4cute5tupleIJiiiiEEENS1_10collective13CollectiveMmaINS1_37MainloopSm90TmaGmmaWarpSpecializedFP8ILi5ENS5_IJNS4_1CILi1EEESB_SB_EEENS1_35KernelTmaWarpSpecializedCooperativeEEENS5_IJNSA_ILi256EEESF_NSA_ILi128EEEEEENS_12float_e4m3_tENS5_IJlSB_lEEESI_SJ_NS4_8TiledMMAINS4_8MMA_AtomIJNS4_4SM904GMMA31MMA_64x256x32_F32E4M3E4M3_SS_TNILNSN_7ScaleInE1ELSP_1EEEEEENS4_6LayoutINS5_IJNSA_ILi2EEESB_SB_EEENS5_IJSB_NSA_ILi0EEESV_EEEEENS5_IJNS4_10UnderscoreESY_SY_EEEEENS4_13SM90_TMA_LOADENS4_14ComposedLayoutINS4_7SwizzleILi3ELi4ELi3EEENS4_18smem_ptr_flag_bitsILi8EEENSS_INS5_IJNSA_ILi8EEESG_EEENS5_IJSG_SB_EEEEEEEvNS4_8identityES11_S1B_vS1C_EENS_8epilogue10collective6detail29Sm90TmaWarpSpecializedAdapterINS1F_15DefaultEpilogueISI_SJ_SJ_NS1E_6thread17LinearCombinationISI_Li1EffLNS1J_9ScaleType4KindE0ELNS_15FloatRoundStyleE2ESI_EENS1_15EpilogueDefaultEEEEEvvEEEEvNT_6ParamsE,@"STO_CUDA_ENTRY STV_DEFAULT"
_ZN7cutlass13device_kernelINS_4gemm6kernel13GemmUniversalIN4cute5tupleIJiiiiEEENS1_10collective13CollectiveMmaINS1_37MainloopSm90TmaGmmaWarpSpecializedFP8ILi5ENS5_IJNS4_1CILi1EEESB_SB_EEENS1_35KernelTmaWarpSpecializedCooperativeEEENS5_IJNSA_ILi256EEESF_NSA_ILi128EEEEEENS_12float_e4m3_tENS5_IJlSB_lEEESI_SJ_NS4_8TiledMMAINS4_8MMA_AtomIJNS4_4SM904GMMA31MMA_64x256x32_F32E4M3E4M3_SS_TNILNSN_7ScaleInE1ELSP_1EEEEEENS4_6LayoutINS5_IJNSA_ILi2EEESB_SB_EEENS5_IJSB_NSA_ILi0EEESV_EEEEENS5_IJNS4_10UnderscoreESY_SY_EEEEENS4_13SM90_TMA_LOADENS4_14ComposedLayoutINS4_7SwizzleILi3ELi4ELi3EEENS4_18smem_ptr_flag_bitsILi8EEENSS_INS5_IJNSA_ILi8EEESG_EEENS5_IJSG_SB_EEEEEEEvNS4_8identityES11_S1B_vS1C_EENS_8epilogue10collective6detail29Sm90TmaWarpSpecializedAdapterINS1F_15DefaultEpilogueISI_SJ_SJ_NS1E_6thread17LinearCombinationISI_Li1EffLNS1J_9ScaleType4KindE0ELNS_15FloatRoundStyleE2ESI_EENS1_15EpilogueDefaultEEEEEvvEEEEvNT_6ParamsE:
[----:B------:R-:W0:Y:S02]  /*0000*/  LDC R1, c[0x0][0x28] ;  /* 0x00000a00ff017b82 */ /* 0x000e240000000800 */
[----:B0-----:R-:W-:Y:S01]  /*0010*/  VIADD R1, R1, 0xfffff340 ;  /* 0xfffff34001017836 */ /* 0x001fe20000000000 */
[----:B------:R-:W0:Y:S01]  /*0020*/  S2R R2, SR_TID.X ;  /* 0x0000000000027919 */ /* 0x000e220000002100 */
[----:B------:R-:W-:Y:S01]  /*0030*/  ELECT P0, URZ, PT ;  /* 0x00000000003f782f */ /* 0x000fe20003800000 */
[----:B------:R-:W-:Y:S01]  /*0040*/  BSSY B0, `(.L_x_0) ;  /* 0x0000015000007945 */ /* 0x000fe20003800000 */
[--C-:B0-----:R-:W-:Y:S02]  /*0050*/  SHF.R.U32.HI R0, RZ, 0x5, R2.reuse ;  /* 0x00000005ff007819 */ /* 0x101fe40000011602 */
[----:B------:R-:W-:-:S03]  /*0060*/  SHF.R.U32.HI R2, RZ, 0x7, R2 ;  /* 0x00000007ff027819 */ /* 0x000fc60000011602 */
[----:B------:R-:W0:Y:S04]  /*0070*/  SHFL.IDX PT, R3, R0, RZ, 0x1f ;  /* 0x00001fff00037589 */ /* 0x000e2800000e0000 */
[----:B------:R-:W1:Y:S01]  /*0080*/  SHFL.IDX PT, R2, R2, RZ, 0x1f ;  /* 0x00001fff02027589 */ /* 0x000e6200000e0000 */
[----:B0-----:R-:W-:Y:S02]  /*0090*/  R2UR UR4, R3 ;  /* 0x00000000030472ca */ /* 0x001fe400000e0000 */
[----:B-1----:R-:W-:-:S11]  /*00a0*/  R2UR UR6, R2 ;  /* 0x00000000020672ca */ /* 0x002fd600000e0000 */
[----:B------:R-:W-:Y:S02]  /*00b0*/  USHF.R.S32.HI UR5, URZ, 0x1f, UR4 ;  /* 0x0000001f3f057899 */ /* 0x000fe40008011404 */
[----:B------:R-:W-:Y:S02]  /*00c0*/  ISETP.NE.OR P0, PT, RZ, UR4, !P0 ;  /* 0x00000004ff007c0c */ /* 0x000fe4000c705670 */
[----:B------:R-:W-:-:S04]  /*00d0*/  ULEA.HI UR5, UR5, UR4, URZ, 0x2 ;  /* 0x0000000405057291 */ /* 0x000fc8000f8f103f */
[----:B------:R-:W-:-:S04]  /*00e0*/  ULOP3.LUT UR5, UR5, 0xfffffffc, URZ, 0xc0, !UPT ;  /* 0xfffffffc05057892 */ /* 0x000fc8000f8ec03f */
[----:B------:R-:W-:-:S03]  /*00f0*/  UIADD3 UR8, UR4, -UR5, URZ ;  /* 0x8000000504087290 */ /* 0x000fc6000fffe03f */
[----:B------:R-:W-:Y:S09]  /*0100*/  @P0 BRA `(.L_x_1) ;  /* 0x0000000000200947 */ /* 0x000ff20003800000 */
[----:B------:R-:W-:Y:S02]  /*0110*/  ULDC.64 UR4, c[0x0][0x198] ;  /* 0x0000660000047ab9 */ /* 0x000fe40000000a00 */
[----:B------:R-:W-:Y:S02]  /*0120*/  UIADD3 UR10, UP0, UR4, 0xf0, URZ ;  /* 0x000000f0040a7890 */ /* 0x000fe4000ff1e03f */
[----:B------:R-:W-:Y:S02]  /*0130*/  UIADD3 UR4, UP1, UR4, 0x1f0, URZ ;  /* 0x000001f004047890 */ /* 0x000fe4000ff3e03f */
[----:B------:R-:W-:Y:S02]  /*0140*/  UIADD3.X UR11, URZ, UR5, URZ, UP0, !UPT ;  /* 0x000000053f0b7290 */ /* 0x000fe400087fe43f */
[----:B------:R-:W-:-:S07]  /*0150*/  UIADD3.X UR5, URZ, UR5, URZ, UP1, !UPT ;  /* 0x000000053f057290 */ /* 0x000fce0008ffe43f */
[----:B------:R0:W-:Y:S02]  /*0160*/  UTMACCTL.PF [UR10] ;  /* 0x000000000a0079b9 */ /* 0x0001e40008040000 */
[----:B------:R0:W-:Y:S02]  /*0170*/  UTMACCTL.PF [UR4] ;  /* 0x00000000040079b9 */ /* 0x0001e40008040000 */
[----:B0-----:R-:W-:Y:S01]  /*0180*/  NOP ;  /* 0x0000000000007918 */ /* 0x001fe20000000000 */
.L_x_1:
[----:B------:R-:W-:Y:S05]  /*0190*/  BSYNC B0 ;  /* 0x0000000000007941 */ /* 0x000fea0003800000 */
.L_x_0:
[----:B------:R-:W0:Y:S01]  /*01a0*/  SHFL.IDX PT, R2, R0, RZ, 0x1f ;  /* 0x00001fff00027589 */ /* 0x000e2200000e0000 */
[----:B------:R-:W-:Y:S01]  /*01b0*/  UISETP.NE.AND UP0, UPT, UR8, 0x3, UPT ;  /* 0x000000030800788c */ /* 0x000fe2000bf05270 */
[----:B------:R-:W-:Y:S01]  /*01c0*/  ISETP.NE.AND P1, PT, RZ, UR6, PT ;  /* 0x00000006ff007c0c */ /* 0x000fe2000bf25270 */
[----:B------:R-:W-:Y:S02]  /*01d0*/  UIADD3 UR10, UR6, -0x1, URZ ;  /* 0xffffffff060a7890 */ /* 0x000fe4000fffe03f */
[----:B------:R-:W-:Y:S02]  /*01e0*/  UISETP.EQ.OR UP0, UPT, UR8, URZ, !UP0 ;  /* 0x0000003f0800728c */ /* 0x000fe4000c702670 */
[----:B------:R-:W-:Y:S02]  /*01f0*/  UISETP.GE.U32.AND UP1, UPT, UR10, 0x2, UPT ;  /* 0x000000020a00788c */ /* 0x000fe4000bf26070 */
[----:B------:R-:W-:-:S04]  /*0200*/  UISETP.EQ.AND UP0, UPT, UR6, URZ, UP0 ;  /* 0x0000003f0600728c */ /* 0x000fc80008702270 */
[----:B------:R-:W-:-:S04]  /*0210*/  USEL UR13, URZ, 0x1, !UP0 ;  /* 0x000000013f0d7887 */ /* 0x000fc8000c000000 */
[----:B------:R-:W-:Y:S01]  /*0220*/  USEL UR13, UR13, 0x2, UP1 ;  /* 0x000000020d0d7887 */ /* 0x000fe20008800000 */
[----:B0-----:R-:W-:-:S13]  /*0230*/  ISETP.NE.AND P0, PT, R2, RZ, PT ;  /* 0x000000ff0200720c */ /* 0x001fda0003f05270 */
[----:B------:R-:W-:Y:S05]  /*0240*/  @P0 BRA `(.L_x_2) ;  /* 0x0000000000600947 */ /* 0x000fea0003800000 */
[----:B------:R-:W0:Y:S01]  /*0250*/  S2UR UR9, SR_CgaCtaId ;  /* 0x00000000000979c3 */ /* 0x000e220000008800 */
[----:B------:R-:W-:Y:S01]  /*0260*/  UMOV UR4, 0x400 ;  /* 0x0000040000047882 */ /* 0x000fe20000000000 */
[----:B------:R-:W-:Y:S01]  /*0270*/  UMOV UR5, 0x1 ;  /* 0x0000000100057882 */ /* 0x000fe20000000000 */
[----:B------:R-:W-:Y:S01]  /*0280*/  UMOV UR6, 0x100 ;  /* 0x0000010000067882 */ /* 0x000fe20000000000 */
[----:B------:R-:W-:Y:S01]  /*0290*/  ELECT P0, URZ, PT ;  /* 0x00000000003f782f */ /* 0x000fe20003800000 */
[----:B------:R-:W-:-:S04]  /*02a0*/  UIADD3 UR6, -UR6, 0x100000, URZ ;  /* 0x0010000006067890 */ /* 0x000fc8000fffe13f */
[----:B------:R-:W-:Y:S02]  /*02b0*/  USHF.L.U32 UR7, UR6, 0xb, URZ ;  /* 0x0000000b06077899 */ /* 0x000fe4000800063f */
[----:B------:R-:W-:Y:S02]  /*02c0*/  USHF.L.U32 UR6, UR6, 0x1, URZ ;  /* 0x0000000106067899 */ /* 0x000fe4000800063f */
[----:B0-----:R-:W-:Y:S02]  /*02d0*/  ULEA UR9, UR9, UR4, 0x18 ;  /* 0x0000000409097291 */ /* 0x001fe4000f8ec03f */
[----:B------:R-:W-:-:S04]  /*02e0*/  UIADD3 UR4, -UR5, 0x100000, URZ ;  /* 0x0010000005047890 */ /* 0x000fc8000fffe13f */
[----:B------:R-:W-:Y:S02]  /*02f0*/  USHF.L.U32 UR5, UR4, 0xb, URZ ;  /* 0x0000000b04057899 */ /* 0x000fe4000800063f */
[----:B------:R-:W-:Y:S01]  /*0300*/  USHF.L.U32 UR4, UR4, 0x1, URZ ;  /* 0x0000000104047899 */ /* 0x000fe2000800063f */
[----:B------:R-:W0:Y:S11]  /*0310*/  FENCE.VIEW.ASYNC.S ;  /* 0x00000000000073c6 */ /* 0x000e360000000000 */
[----:B0-----:R0:W1:Y:S01]  /*0320*/  SYNCS.EXCH.64 URZ, [UR9], UR4 ;  /* 0x00000004093f75b2 */ /* 0x0010620008000100 */
[----:B------:R0:W2:Y:S01]  /*0330*/  SYNCS.EXCH.64 URZ, [UR9+0x28], UR6 ;  /* 0x00002806093f75b2 */ /* 0x0000a20008000100 */
[----:B------:R0:W3:Y:S01]  /*0340*/  SYNCS.EXCH.64 URZ, [UR9+0x8], UR4 ;  /* 0x00000804093f75b2 */ /* 0x0000e20008000100 */
[----:B------:R0:W4:Y:S01]  /*0350*/  SYNCS.EXCH.64 URZ, [UR9+0x30], UR6 ;  /* 0x00003006093f75b2 */ /* 0x0001220008000100 */
[----:B------:R0:W0:Y:S01]  /*0360*/  SYNCS.EXCH.64 URZ, [UR9+0x10], UR4 ;  /* 0x00001004093f75b2 */ /* 0x0000220008000100 */
[----:B------:R0:W0:Y:S01]  /*0370*/  SYNCS.EXCH.64 URZ, [UR9+0x38], UR6 ;  /* 0x00003806093f75b2 */ /* 0x0000220008000100 */
[----:B------:R0:W0:Y:S01]  /*0380*/  SYNCS.EXCH.64 URZ, [UR9+0x18], UR4 ;  /* 0x00001804093f75b2 */ /* 0x0000220008000100 */
[----:B------:R0:W0:Y:S01]  /*0390*/  SYNCS.EXCH.64 URZ, [UR9+0x40], UR6 ;  /* 0x00004006093f75b2 */ /* 0x0000220008000100 */
[----:B------:R0:W0:Y:S01]  /*03a0*/  SYNCS.EXCH.64 URZ, [UR9+0x20], UR4 ;  /* 0x00002004093f75b2 */ /* 0x0000220008000100 */
[----:B------:R0:W0:Y:S01]  /*03b0*/  SYNCS.EXCH.64 URZ, [UR9+0x48], UR6 ;  /* 0x00004806093f75b2 */ /* 0x0000220008000100 */
[----:B------:R-:W-:Y:S01]  /*03c0*/  NOP ;  /* 0x0000000000007918 */ /* 0x000fe20000000000 */
.L_x_2:
[----:B------:R-:W5:Y:S01]  /*03d0*/  LDC R2, c[0x0][0x65c] ;  /* 0x00019700ff027b82 */ /* 0x000f620000000800 */
[----:B------:R-:W1:Y:S01]  /*03e0*/  SHFL.IDX PT, R0, R0, RZ, 0x1f ;  /* 0x00001fff00007589 */ /* 0x000e6200000e0000 */
[----:B------:R-:W-:Y:S01]  /*03f0*/  ELECT P0, URZ, PT ;  /* 0x00000000003f782f */ /* 0x000fe20003800000 */
[----:B------:R-:W-:Y:S01]  /*0400*/  IMAD.MOV.U32 R3, RZ, RZ, RZ ;  /* 0x000000ffff037224 */ /* 0x000fe200078e00ff */
[----:B0-----:R-:W-:Y:S01]  /*0410*/  UMOV UR4, 0x20 ;  /* 0x0000002000047882 */ /* 0x001fe20000000000 */
[----:B------:R-:W0:Y:S01]  /*0420*/  S2R R11, SR_CTAID.Y ;  /* 0x00000000000b7919 */ /* 0x000e220000002600 */
[----:B------:R-:W-:Y:S01]  /*0430*/  NOP ;  /* 0x0000000000007918 */ /* 0x000fe20000000000 */
[----:B------:R-:W-:Y:S01]  /*0440*/  NOP ;  /* 0x0000000000007918 */ /* 0x000fe20000000000 */
[----:B-----5:R-:W-:Y:S02]  /*0450*/  ISETP.NE.AND P4, PT, R2, 0x1, PT ;  /* 0x000000010200780c */ /* 0x020fe40003f85270 */
[----:B------:R-:W5:Y:S01]  /*0460*/  S2R R2, SR_CTAID.X ;  /* 0x0000000000027919 */ /* 0x000f620000002500 */
[----:B-1----:R-:W-:-:S10]  /*0470*/  ISETP.NE.OR P0, PT, R0, RZ, !P0 ;  /* 0x000000ff0000720c */ /* 0x002fd40004705670 */
[----:B------:R-:W5:Y:S01]  /*0480*/  @P4 LDC R7, c[0x0][0x10] ;  /* 0x00000400ff074b82 */ /* 0x000f620000000800 */
[----:B0-----:R-:W-:Y:S02]  /*0490*/  @P4 IMAD.MOV.U32 R4, RZ, RZ, R11 ;  /* 0x000000ffff044224 */ /* 0x001fe400078e000b */
[----:B------:R-:W-:Y:S01]  /*04a0*/  VOTEU.ALL UP0, P0 ;  /* 0x00000000003f7886 */ /* 0x000fe20000000000 */
[----:B------:R-:W-:Y:S01]  /*04b0*/  @P4 IMAD.MOV.U32 R5, RZ, RZ, RZ ;  /* 0x000000ffff054224 */ /* 0x000fe200078e00ff */
[----:B------:R-:W-:Y:S01]  /*04c0*/  VOTEU.ALL UP1, P0 ;  /* 0x00000000003f7886 */ /* 0x000fe20000020000 */
[----:B------:R-:W-:Y:S02]  /*04d0*/  @P4 IMAD.MOV.U32 R13, RZ, RZ, RZ ;  /* 0x000000ffff0d4224 */ /* 0x000fe400078e00ff */
[----:B------:R-:W0:Y:S01]  /*04e0*/  @!P4 LDC R9, c[0x0][0xc] ;  /* 0x00000300ff09cb82 */ /* 0x000e220000000800 */
[----:B------:R-:W-:Y:S01]  /*04f0*/  @!UP0 UMOV UR6, 0x400 ;  /* 0x0000040000068882 */ /* 0x000fe20000000000 */
[----:B------:R-:W-:-:S04]  /*0500*/  @!UP0 UIADD3 UR4, -UR4, 0x100000, URZ ;  /* 0x0010000004048890 */ /* 0x000fc8000fffe13f */
[----:B------:R-:W-:Y:S02]  /*0510*/  @!UP0 USHF.L.U32 UR5, UR4, 0xb, URZ ;  /* 0x0000000b04058899 */ /* 0x000fe4000800063f */
[----:B------:R-:W-:Y:S01]  /*0520*/  @!UP0 USHF.L.U32 UR4, UR4, 0x1, URZ ;  /* 0x0000000104048899 */ /* 0x000fe2000800063f */
[----:B------:R-:W1:Y:S01]  /*0530*/  @!UP0 S2UR UR7, SR_CgaCtaId ;  /* 0x00000000000789c3 */ /* 0x000e620000008800 */
[----:B-----5:R-:W-:-:S04]  /*0540*/  @P4 IMAD.WIDE.U32 R6, R2, R7, R4 ;  /* 0x0000000702064225 */ /* 0x020fc800078e0004 */
[----:B------:R-:W-:Y:S02]  /*0550*/  @P4 IMAD.MOV.U32 R10, RZ, RZ, R6 ;  /* 0x000000ffff0a4224 */ /* 0x000fe400078e0006 */
[----:B------:R-:W-:Y:S02]  /*0560*/  @P4 IMAD.IADD R14, R7, 0x1, R13 ;  /* 0x00000001070e4824 */ /* 0x000fe400078e020d */
[----:B0-----:R-:W-:-:S04]  /*0570*/  @!P4 IMAD.WIDE.U32 R4, R9, R11, R2 ;  /* 0x0000000b0904c225 */ /* 0x001fc800078e0002 */
[----:B------:R-:W-:Y:S02]  /*0580*/  @!P4 IMAD.MOV.U32 R10, RZ, RZ, R4 ;  /* 0x000000ffff0ac224 */ /* 0x000fe400078e0004 */
[----:B------:R-:W-:Y:S01]  /*0590*/  @!P4 IMAD.MOV.U32 R14, RZ, RZ, R5 ;  /* 0x000000ffff0ec224 */ /* 0x000fe200078e0005 */
[----:B-1----:R-:W-:Y:S02]  /*05a0*/  @!UP0 ULEA UR6, UR7, UR6, 0x18 ;  /* 0x0000000607068291 */ /* 0x002fe4000f8ec03f */
[----:B------:R0:W-:Y:S01]  /*05b0*/  STL [R1+0x454], R10 ;  /* 0x0004540a01007387 */ /* 0x0001e20000100800 */
[----:B------:R-:W-:-:S03]  /*05c0*/  VOTEU.ALL UP0, P0 ;  /* 0x00000000003f7886 */ /* 0x000fc60000000000 */
[----:B------:R0:W-:Y:S04]  /*05d0*/  STL [R1+0x450], R14 ;  /* 0x0004500e01007387 */ /* 0x0001e80000100800 */
[----:B------:R-:W1:Y:S02]  /*05e0*/  FENCE.VIEW.ASYNC.S ;  /* 0x00000000000073c6 */ /* 0x000e640000000000 */
[----:B-1----:R0:W2:Y:S01]  /*05f0*/  @!UP0 SYNCS.EXCH.64 URZ, [UR6+0x60], UR4 ;  /* 0x00006004063f85b2 */ /* 0x0020a20008000100 */
[----:B------:R0:W2:Y:S01]  /*0600*/  @!UP1 SYNCS.EXCH.64 URZ, [UR6+0x68], UR4 ;  /* 0x00006804063f95b2 */ /* 0x0000a20008000100 */
[----:B------:R-:W-:Y:S01]  /*0610*/  NOP ;  /* 0x0000000000007918 */ /* 0x000fe20000000000 */
[----:B--234-:R-:W-:Y:S06]  /*0620*/  BAR.SYNC.DEFER_BLOCKING 0x0 ;  /* 0x0000000000007b1d */ /* 0x01cfec0000010000 */
[----:B0-----:R-:W-:Y:S05]  /*0630*/  @!P1 BRA `(.L_x_3) ;  /* 0x0000027c00089947 */ /* 0x001fea0003800000 */
[----:B------:R-:W-:-:S06]  /*0640*/  UISETP.GT.U32.AND UP0, UPT, UR10, 0x1, UPT ;  /* 0x000000010a00788c */ /* 0x000fcc000bf04070 */
[----:B------:R-:W-:-:S13]  /*0650*/  PLOP3.LUT P0, PT, PT, PT, UP0, 0x80, 0x0 ;  /* 0x000000000000781c */ /* 0x000fda0003f0f008 */
[----:B------:R-:W-:Y:S05]  /*0660*/  @P0 EXIT ;  /* 0x000000000000094d */ /* 0x000fea0003800000 */
[----:B------:R-:W-:Y:S01]  /*0670*/  IMAD.MOV.U32 R5, RZ, RZ, -0x1 ;  /* 0xffffffffff057424 */ /* 0x000fe200078e00ff */
[----:B------:R-:W-:Y:S01]  /*0680*/  ULDC.64 UR4, c[0x0][0x650] ;  /* 0x0001940000047ab9 */ /* 0x000fe20000000a00 */
[----:B------:R-:W-:Y:S01]  /*0690*/  IMAD.MOV.U32 R4, RZ, RZ, -0x1 ;  /* 0xffffffffff047424 */ /* 0x000fe200078e00ff */
[----:B------:R-:W-:Y:S01]  /*06a0*/  ISETP.GE.U32.AND P0, PT, R10, UR4, PT ;  /* 0x000000040a007c0c */ /* 0x000fe2000bf06070 */
[----:B------:R-:W-:Y:S01]  /*06b0*/  UMOV UR9, 0xffffffff ;  /* 0xffffffff00097882 */ /* 0x000fe20000000000 */
[----:B------:R0:W-:Y:S01]  /*06c0*/  STL [R1+0x45c], R5 ;  /* 0x00045c0501007387 */ /* 0x0001e20000100800 */
[----:B------:R-:W-:Y:S02]  /*06d0*/  PRMT R0, RZ, 0x7610, R0 ;  /* 0x00007610ff007816 */ /* 0x000fe40000000000 */
[----:B------:R-:W-:Y:S01]  /*06e0*/  ISETP.GE.U32.AND.EX P0, PT, R14, UR5, PT, P0 ;  /* 0x000000050e007c0c */ /* 0x000fe2000bf06100 */
[----:B------:R0:W-:-:S12]  /*06f0*/  STL [R1+0x458], R4 ;  /* 0x0004580401007387 */ /* 0x0001d80000100800 */
[----:B0-----:R-:W-:Y:S05]  /*0700*/  @P0 BRA `(.L_x_4) ;  /* 0x00000004006c0947 */ /* 0x001fea0003800000 */
[----:B------:R-:W-:Y:S01]  /*0710*/  ULDC.64 UR14, c[0x0][0x628] ;  /* 0x00018a00000e7ab9 */ /* 0x000fe20000000a00 */
[----:B------:R-:W0:Y:S01]  /*0720*/  LDC.64 R12, c[0x0][0x620] ;  /* 0x00018800ff0c7b82 */ /* 0x000e220000000a00 */
[----:B------:R-:W-:Y:S01]  /*0730*/  ISETP.NE.U32.AND P0, PT, RZ, UR14, PT ;  /* 0x0000000eff007c0c */ /* 0x000fe2000bf05070 */
[----:B------:R-:W-:Y:S01]  /*0740*/  ULDC UR11, c[0x0][0x630] ;  /* 0x00018c00000b7ab9 */ /* 0x000fe20000000800 */
[----:B------:R-:W-:Y:S02]  /*0750*/  R2UR UR4, R10 ;  /* 0x000000000a0472ca */ /* 0x000fe400000e0000 */
[----:B------:R-:W-:Y:S02]  /*0760*/  ISETP.NE.AND.EX P0, PT, RZ, UR15, PT, P0 ;  /* 0x0000000fff007c0c */ /* 0x000fe4000bf05300 */
[----:B------:R-:W-:-:S11]  /*0770*/  R2UR UR5, R14 ;  /* 0x000000000e0572ca */ /* 0x000fd600000e0000 */
[----:B------:R-:W-:Y:S05]  /*0780*/  @!P0 BRA `(.L_x_5) ;  /* 0x0000000000308947 */ /* 0x000fea0003800000 */
[----:B------:R-:W-:Y:S01]  /*0790*/  R2UR UR4, R10 ;  /* 0x000000000a0472ca */ /* 0x000fe200000e0000 */
[----:B------:R-:W-:Y:S01]  /*07a0*/  ULDC UR8, c[0x0][0x634] ;  /* 0x00018d0000087ab9 */ /* 0x000fe20000000800 */
[----:B------:R-:W-:-:S11]  /*07b0*/  R2UR UR10, R14 ;  /* 0x000000000e0a72ca */ /* 0x000fd600000e0000 */
[----:B------:R-:W-:-:S04]  /*07c0*/  UIADD3 UR8, UP0, UR4, UR8, URZ ;  /* 0x0000000804087290 */ /* 0x000fc8000ff1e03f */
[----:B------:R-:W-:-:S04]  /*07d0*/  UIADD3.X UR10, URZ, UR10, URZ, UP0, !UPT ;  /* 0x0000000a3f0a7290 */ /* 0x000fc800087fe43f */
[----:B------:R-:W-:-:S04]  /*07e0*/  UIMAD.WIDE.U32 UR4, UR10, UR14, URZ ;  /* 0x0000000e0a0472a5 */ /* 0x000fc8000f8e003f */
[----:B------:R-:W-:Y:S02]  /*07f0*/  UIMAD.WIDE.U32 UR6, UP0, UR8, UR15, UR4 ;  /* 0x0000000f080672a5 */ /* 0x000fe4000f800004 */
[----:B------:R-:W-:Y:S02]  /*0800*/  UIMAD.WIDE.U32 UR4, UR8, UR14, URZ ;  /* 0x0000000e080472a5 */ /* 0x000fe4000f8e003f */
[----:B------:R-:W-:Y:S02]  /*0810*/  UIADD3.X UR9, URZ, URZ, URZ, UP0, !UPT ;  /* 0x0000003f3f097290 */ /* 0x000fe400087fe43f */
[----:B------:R-:W-:Y:S01]  /*0820*/  UIADD3 URZ, UP0, UR5, UR6, URZ ;  /* 0x00000006053f7290 */ /* 0x000fe2000ff1e03f */
[----:B------:R-:W-:-:S03]  /*0830*/  UMOV UR8, UR7 ;  /* 0x0000000700087c82 */ /* 0x000fc60008000000 */
[----:B------:R-:W-:-:S12]  /*0840*/  UIMAD.WIDE.U32.X UR4, UR10, UR15, UR8, UP0 ;  /* 0x0000000f0a0472a5 */ /* 0x000fd800080e0408 */
.L_x_5:
[----:B------:R-:W-:Y:S01]  /*0850*/  USHF.R.U64 UR9, UR4, UR11, UR5 ;  /* 0x0000000b04097299 */ /* 0x000fe20008001205 */
[----:B------:R-:W1:Y:S01]  /*0860*/  LDC R8, c[0x0][0x618] ;  /* 0x00018600ff087b82 */ /* 0x000e620000000800 */
[----:B------:R-:W-:Y:S01]  /*0870*/  USHF.R.U32.HI UR4, URZ, UR11, UR5 ;  /* 0x0000000b3f047299 */ /* 0x000fe20008011605 */
[----:B------:R-:W-:Y:S01]  /*0880*/  I2FP.F32.U32 R0, R2 ;  /* 0x0000000200007245 */ /* 0x000fe20000201000 */
[----:B------:R-:W-:Y:S01]  /*0890*/  IMAD.MOV.U32 R4, RZ, RZ, R10 ;  /* 0x000000ffff047224 */ /* 0x000fe200078e000a */
[----:B------:R-:W-:Y:S01]  /*08a0*/  ULDC UR5, c[0x0][0x150] ;  /* 0x0000540000057ab9 */ /* 0x000fe20000000800 */
[----:B------:R-:W-:Y:S01]  /*08b0*/  IADD3 R7, P0, RZ, -UR9, RZ ;  /* 0x80000009ff077c10 */ /* 0x000fe2000ff1e0ff */
[----:B------:R-:W-:Y:S02]  /*08c0*/  IMAD.MOV.U32 R5, RZ, RZ, R14 ;  /* 0x000000ffff057224 */ /* 0x000fe400078e000e */
[----:B------:R-:W-:Y:S01]  /*08d0*/  FMUL R0, R0, UR5 ;  /* 0x0000000500007c20 */ /* 0x000fe20008400000 */
[----:B------:R-:W2:Y:S01]  /*08e0*/  LDC.64 R20, c[0x0][0x640] ;  /* 0x00019000ff147b82 */ /* 0x000ea20000000a00 */
[----:B------:R-:W-:Y:S01]  /*08f0*/  IMAD.X R9, RZ, RZ, ~UR4, P0 ;  /* 0x80000004ff097e24 */ /* 0x000fe200080e06ff */
[----:B------:R-:W-:Y:S01]  /*0900*/  ULDC UR4, c[0x0][0x154] ;  /* 0x0000550000047ab9 */ /* 0x000fe20000000800 */
[----:B0-----:R-:W-:-:S02]  /*0910*/  IMAD.WIDE.U32 R4, R7, R12, R4 ;  /* 0x0000000c07047225 */ /* 0x001fc400078e0004 */
[----:B------:R-:W0:Y:S03]  /*0920*/  F2I.U32.TRUNC.NTZ R0, R0 ;  /* 0x0000000000007305 */ /* 0x000e26000020f000 */
[----:B------:R-:W3:Y:S01]  /*0930*/  LDC R3, c[0x0][0x144] ;  /* 0x00005100ff037b82 */ /* 0x000ee20000000800 */
[----:B------:R-:W-:-:S04]  /*0940*/  IMAD R6, R9, R12, RZ ;  /* 0x0000000c09067224 */ /* 0x000fc800078e02ff */
[----:B------:R-:W-:-:S03]  /*0950*/  IMAD R7, R7, R13, R6 ;  /* 0x0000000d07077224 */ /* 0x000fc600078e0206 */
[----:B------:R-:W4:Y:S01]  /*0960*/  LDC R10, c[0x0][0x608] ;  /* 0x00018200ff0a7b82 */ /* 0x000f220000000800 */
[----:B------:R-:W-:Y:S02]  /*0970*/  IMAD.IADD R5, R5, 0x1, R7 ;  /* 0x0000000105057824 */ /* 0x000fe400078e0207 */
[----:B------:R-:W-:Y:S02]  /*0980*/  IMAD.MOV.U32 R7, RZ, RZ, -0x1 ;  /* 0xffffffffff077424 */ /* 0x000fe400078e00ff */
[----:B0-----:R-:W-:Y:S01]  /*0990*/  IMAD.MOV R6, RZ, RZ, -R0 ;  /* 0x000000ffff067224 */ /* 0x001fe200078e0a00 */
[----:B-1----:R-:W-:Y:S02]  /*09a0*/  SHF.R.U64 R14, R4, R8, R5 ;  /* 0x00000008040e7219 */ /* 0x002fe40000001205 */
[----:B------:R-:W0:Y:S01]  /*09b0*/  LDC R18, c[0x0][0x658] ;  /* 0x00019600ff127b82 */ /* 0x000e220000000800 */
[----:B------:R-:W-:Y:S02]  /*09c0*/  I2FP.F32.U32 R4, R11 ;  /* 0x0000000b00047245 */ /* 0x000fe40000201000 */
[----:B--2---:R-:W-:-:S02]  /*09d0*/  ISETP.NE.U32.AND P0, PT, R20, RZ, PT ;  /* 0x000000ff1400720c */ /* 0x004fc40003f05070 */
[----:B------:R-:W-:Y:S01]  /*09e0*/  SHF.R.U32.HI R5, RZ, R8, R5 ;  /* 0x00000008ff057219 */ /* 0x000fe20000011605 */
[----:B------:R-:W-:Y:S01]  /*09f0*/  FMUL R4, R4, UR4 ;  /* 0x0000000404047c20 */ /* 0x000fe20008400000 */
[----:B------:R-:W-:Y:S01]  /*0a00*/  ISETP.NE.AND.EX P0, PT, R21, RZ, PT, P0 ;  /* 0x000000ff1500720c */ /* 0x000fe20003f05300 */
[----:B------:R-:W1:Y:S01]  /*0a10*/  LDC R12, c[0x0][0x148] ;  /* 0x00005200ff0c7b82 */ /* 0x000e620000000800 */
[----:B---3--:R-:W-:-:S07]  /*0a20*/  IMAD R0, R3, R6, R2 ;  /* 0x0000000603007224 */ /* 0x008fce00078e0202 */
[----:B------:R-:W2:Y:S01]  /*0a30*/  LDC R16, c[0x0][0x600] ;  /* 0x00018000ff107b82 */ /* 0x000ea20000000800 */
[-CC-:B----4-:R-:W-:Y:S02]  /*0a40*/  SHF.R.U64 R22, R14, R10.reuse, R5.reuse ;  /* 0x0000000a0e167219 */ /* 0x190fe40000001205 */
[----:B------:R-:W-:Y:S01]  /*0a50*/  SHF.R.U32.HI R3, RZ, R10, R5 ;  /* 0x0000000aff037219 */ /* 0x000fe20000011605 */
[----:B------:R-:W-:Y:S01]  /*0a60*/  IMAD.MOV.U32 R5, RZ, RZ, 0x1 ;  /* 0x00000001ff057424 */ /* 0x000fe200078e00ff */
[----:B------:R3:W4:Y:S03]  /*0a70*/  F2I.U32.TRUNC.NTZ R10, R4 ;  /* 0x00000004000a7305 */ /* 0x000726000020f000 */
[----:B------:R-:W1:Y:S01]  /*0a80*/  LDC R15, c[0x0][0x648] ;  /* 0x00019200ff0f7b82 */ /* 0x000e620000000800 */
[-C--:B0-----:R-:W-:Y:S02]  /*0a90*/  SHF.L.U32 R2, R7, R18.reuse, RZ ;  /* 0x0000001207027219 */ /* 0x081fe400000006ff */
[----:B------:R-:W-:-:S02]  /*0aa0*/  SHF.R.U64 R24, R22, R18, R3 ;  /* 0x0000001216187219 */ /* 0x000fc40000001203 */
[----:B------:R-:W-:Y:S02]  /*0ab0*/  LOP3.LUT R9, RZ, R2, RZ, 0x33, !PT ;  /* 0x00000002ff097212 */ /* 0x000fe400078e33ff */
[-C--:B------:R-:W-:Y:S01]  /*0ac0*/  SHF.R.U32.HI R3, RZ, R18.reuse, R3 ;  /* 0x00000012ff037219 */ /* 0x080fe20000011603 */
[----:B------:R-:W0:Y:S01]  /*0ad0*/  LDC R17, c[0x0][0x638] ;  /* 0x00018e00ff117b82 */ /* 0x000e220000000800 */
[----:B------:R-:W-:Y:S01]  /*0ae0*/  SHF.L.U32 R8, R5, R18, RZ ;  /* 0x0000001205087219 */ /* 0x000fe200000006ff */
[----:B------:R-:W-:-:S06]  /*0af0*/  IMAD.MOV.U32 R2, RZ, RZ, R24 ;  /* 0x000000ffff027224 */ /* 0x000fcc00078e0018 */
[----:B------:R-:W0:Y:S01]  /*0b00*/  LDC R19, c[0x0][0x610] ;  /* 0x00018400ff137b82 */ /* 0x000e220000000800 */
[----:B---34-:R-:W-:Y:S05]  /*0b10*/  @!P0 BRA `(.L_x_6) ;  /* 0x0000000000288947 */ /* 0x018fea0003800000 */
[----:B------:R-:W3:Y:S02]  /*0b20*/  LDC R7, c[0x0][0x64c] ;  /* 0x00019300ff077b82 */ /* 0x000ee40000000800 */
[----:B---3--:R-:W-:-:S05]  /*0b30*/  IADD3 R7, P0, R24, R7, RZ ;  /* 0x0000000718077210 */ /* 0x008fca0007f1e0ff */
[----:B------:R-:W-:-:S04]  /*0b40*/  IMAD.X R13, RZ, RZ, R3, P0 ;  /* 0x000000ffff0d7224 */ /* 0x000fc800000e0603 */
[----:B------:R-:W-:-:S04]  /*0b50*/  IMAD.WIDE.U32 R2, R13, R20, RZ ;  /* 0x000000140d027225 */ /* 0x000fc800078e00ff */
[----:B------:R-:W-:-:S04]  /*0b60*/  IMAD.WIDE.U32 R4, P0, R7, R21, R2 ;  /* 0x0000001507047225 */ /* 0x000fc80007800002 */
[----:B------:R-:W-:-:S04]  /*0b70*/  IMAD.WIDE.U32 R2, R7, R20, RZ ;  /* 0x0000001407027225 */ /* 0x000fc800078e00ff */
[----:B------:R-:W-:Y:S01]  /*0b80*/  IMAD.X R7, RZ, RZ, RZ, P0 ;  /* 0x000000ffff077224 */ /* 0x000fe200000e06ff */
[----:B------:R-:W-:Y:S01]  /*0b90*/  IADD3 RZ, P0, R3, R4, RZ ;  /* 0x0000000403ff7210 */ /* 0x000fe20007f1e0ff */
[----:B------:R-:W-:-:S04]  /*0ba0*/  IMAD.MOV.U32 R6, RZ, RZ, R5 ;  /* 0x000000ffff067224 */ /* 0x000fc800078e0005 */
[----:B------:R-:W-:-:S08]  /*0bb0*/  IMAD.WIDE.U32.X R2, R13, R21, R6, P0 ;  /* 0x000000150d027225 */ /* 0x000fd000000e0406 */
.L_x_6:
[----:B-1----:R-:W-:Y:S01]  /*0bc0*/  SHF.R.U64 R2, R2, R15, R3 ;  /* 0x0000000f02027219 */ /* 0x002fe20000001203 */
[----:B--2---:R-:W-:Y:S01]  /*0bd0*/  VIADD R3, R16, 0xffffffff ;  /* 0xffffffff10037836 */ /* 0x004fe20000000000 */
[----:B------:R-:W-:Y:S01]  /*0be0*/  LOP3.LUT R9, R22, R9, RZ, 0xc0, !PT ;  /* 0x0000000916097212 */ /* 0x000fe200078ec0ff */
[----:B------:R-:W-:Y:S02]  /*0bf0*/  IMAD.MOV R10, RZ, RZ, -R10 ;  /* 0x000000ffff0a7224 */ /* 0x000fe400078e0a0a */
[----:B------:R-:W-:Y:S01]  /*0c00*/  IMAD.MOV R4, RZ, RZ, -R2 ;  /* 0x000000ffff047224 */ /* 0x000fe200078e0a02 */
[----:B------:R-:W-:Y:S01]  /*0c10*/  LOP3.LUT R14, R14, R3, RZ, 0xc0, !PT ;  /* 0x000000030e0e7212 */ /* 0x000fe200078ec0ff */
[----:B------:R-:W-:Y:S02]  /*0c20*/  @P4 IMAD R0, R12, R10, R11 ;  /* 0x0000000a0c004224 */ /* 0x000fe400078e020b */
[----:B------:R-:W-:Y:S02]  /*0c30*/  IMAD R9, R8, R2, R9 ;  /* 0x0000000208097224 */ /* 0x000fe400078e0209 */
[----:B0-----:R-:W-:-:S02]  /*0c40*/  IMAD R3, R4, R17, R24 ;  /* 0x0000001104037224 */ /* 0x001fc400078e0218 */
[----:B------:R-:W-:Y:S02]  /*0c50*/  IMAD R2, R9, R19, R0 ;  /* 0x0000001309027224 */ /* 0x000fe400078e0200 */
[----:B------:R-:W-:Y:S02]  /*0c60*/  IMAD R3, R3, R16, R14 ;  /* 0x0000001003037224 */ /* 0x000fe400078e020e */
[----:B------:R-:W-:-:S03]  /*0c70*/  IMAD.MOV.U32 R0, RZ, RZ, 0x1 ;  /* 0x00000001ff007424 */ /* 0x000fc600078e00ff */
[----:B------:R-:W-:Y:S02]  /*0c80*/  SEL R4, R3, R2, !P4 ;  /* 0x0000000203047207 */ /* 0x000fe40006000000 */
[----:B------:R-:W-:-:S03]  /*0c90*/  SEL R2, R2, R3, !P4 ;  /* 0x0000000302027207 */ /* 0x000fc60006000000 */
[----:B------:R0:W-:Y:S04]  /*0ca0*/  STL [R1+0x458], R4 ;  /* 0x0004580401007387 */ /* 0x0001e80000100800 */
[----:B------:R0:W-:Y:S02]  /*0cb0*/  STL [R1+0x45c], R2 ;  /* 0x00045c0201007387 */ /* 0x0001e40000100800 */
.L_x_4:
[----:B------:R-:W-:-:S08]  /*0cc0*/  NOP ;  /* 0x0000000000007918 */ /* 0x000fd00000000000 */
[----:B------:R-:W1:Y:S02]  /*0cd0*/  USETMAXREG.TRY_ALLOC.CTAPOOL UP0, 0xf0 ;  /* 0x000000f0000079c8 */ /* 0x000e640008000600 */
[----:B-1----:R-:W-:-:S13]  /*0ce0*/  PLOP3.LUT P0, PT, PT, PT, UP0, 0x80, 0x0 ;  /* 0x000000000000781c */ /* 0x002fda0003f0f008 */
[----:B------:R-:W-:Y:S05]  /*0cf0*/  @!P0 BRA `(.L_x_4) ;  /* 0xfffffffc00f08947 */ /* 0x000fea000383ffff */
[----:B------:R-:W-:Y:S01]  /*0d00*/  ULDC.64 UR4, c[0x0][0x598] ;  /* 0x0001660000047ab9 */ /* 0x000fe20000000a00 */
[----:B------:R-:W-:Y:S01]  /*0d10*/  ULDC.64 UR14, c[0x0][0x208] ;  /* 0x00008200000e7ab9 */ /* 0x000fe20000000a00 */
[----:B------:R-:W-:-:S04]  /*0d20*/  ISETP.NE.U32.AND P0, PT, RZ, UR4, PT ;  /* 0x00000004ff007c0c */ /* 0x000fc8000bf05070 */
[----:B------:R-:W-:-:S13]  /*0d30*/  ISETP.NE.AND.EX P0, PT, RZ, UR5, PT, P0 ;  /* 0x00000005ff007c0c */ /* 0x000fda000bf05300 */
[----:B------:R-:W-:Y:S05]  /*0d40*/  @!P0 BRA `(.L_x_7) ;  /* 0x0000000000208947 */ /* 0x000fea0003800000 */
[----:B0-----:R-:W0:Y:S02]  /*0d50*/  LDC.64 R2, c[0x0][0x598] ;  /* 0x00016600ff027b82 */ /* 0x001e240000000a00 */
[----:B0-----:R-:W2:Y:S02]  /*0d60*/  LDG.E.64 R2, desc[UR14][R2.64] ;  /* 0x0000000e02027981 */ /* 0x001ea4000c1e1b00 */
[----:B--2---:R-:W-:-:S04]  /*0d70*/  ISETP.NE.U32.AND P0, PT, R2, RZ, PT ;  /* 0x000000ff0200720c */ /* 0x004fc80003f05070 */
[----:B------:R-:W-:-:S13]  /*0d80*/  ISETP.NE.AND.EX P0, PT, R3, RZ, PT, P0 ;  /* 0x000000ff0300720c */ /* 0x000fda0003f05300 */
[----:B------:R-:W-:Y:S05]  /*0d90*/  @!P0 BRA `(.L_x_7) ;  /* 0x00000000000c8947 */ /* 0x000fea0003800000 */
[----:B------:R-:W2:Y:S02]  /*0da0*/  LD.E R2, desc[UR14][R2.64] ;  /* 0x0000000e02027980 */ /* 0x000ea4000c101900 */
[----:B--2---:R-:W-:Y:S01]  /*0db0*/  R2UR UR20, R2 ;  /* 0x00000000021472ca */ /* 0x004fe200000e0000 */
[----:B------:R-:W-:-:S14]  /*0dc0*/  BRA `(.L_x_8) ;  /* 0x0000000000247947 */ /* 0x000fdc0003800000 */
.L_x_7:
[----:B------:R-:W-:Y:S02]  /*0dd0*/  ULDC.64 UR4, c[0x0][0x588] ;  /* 0x0001620000047ab9 */ /* 0x000fe40000000a00 */
[----:B------:R-:W-:-:S04]  /*0de0*/  ISETP.NE.U32.AND P0, PT, RZ, UR4, PT ;  /* 0x00000004ff007c0c */ /* 0x000fc8000bf05070 */
[----:B------:R-:W-:-:S13]  /*0df0*/  ISETP.NE.AND.EX P0, PT, RZ, UR5, PT, P0 ;  /* 0x00000005ff007c0c */ /* 0x000fda000bf05300 */
[----:B------:R-:W-:Y:S05]  /*0e00*/  @!P0 BRA `(.L_x_9) ;  /* 0x0000000000108947 */ /* 0x000fea0003800000 */
[----:B0-----:R-:W0:Y:S02]  /*0e10*/  LDC.64 R2, c[0x0][0x588] ;  /* 0x00016200ff027b82 */ /* 0x001e240000000a00 */
[----:B0-----:R-:W2:Y:S02]  /*0e20*/  LDG.E R2, desc[UR14][R2.64] ;  /* 0x0000000e02027981 */ /* 0x001ea4000c1e1900 */
[----:B--2---:R-:W-:Y:S01]  /*0e30*/  R2UR UR20, R2 ;  /* 0x00000000021472ca */ /* 0x004fe200000e0000 */
[----:B------:R-:W-:-:S14]  /*0e40*/  BRA `(.L_x_8) ;  /* 0x0000000000047947 */ /* 0x000fdc0003800000 */
.L_x_9:
[----:B------:R-:W-:-:S05]  /*0e50*/  ULDC UR20, c[0x0][0x580] ;  /* 0x0001600000147ab9 */ /* 0x000fca0000000800 */
.L_x_8:
[----:B------:R-:W-:Y:S02]  /*0e60*/  ULDC.64 UR4, c[0x0][0x5a0] ;  /* 0x0001680000047ab9 */ /* 0x000fe40000000a00 */
        /* <DEDUP_REMOVED lines=11> */
.L_x_10:
        /* <DEDUP_REMOVED lines=8> */
.L_x_12:
[----:B------:R-:W-:-:S05]  /*0fa0*/  ULDC UR21, c[0x0][0x584] ;  /* 0x0001610000157ab9 */ /* 0x000fca0000000800 */
.L_x_11:
[----:B------:R-:W-:-:S13]  /*0fb0*/  LOP3.LUT P0, RZ, R0, 0xff, RZ, 0xc0, !PT ;  /* 0x000000ff00ff7812 */ /* 0x000fda000780c0ff */
[----:B------:R-:W-:Y:S05]  /*0fc0*/  @!P0 EXIT ;  /* 0x000000000000894d */ /* 0x000fea0003800000 */
[----:B------:R-:W-:Y:S01]  /*0fd0*/  ULDC UR4, c[0x0][0x28c] ;  /* 0x0000a30000047ab9 */ /* 0x000fe20000000800 */
[----:B------:R-:W-:Y:S02]  /*0fe0*/  ULOP3.LUT UR22, UR13, 0x1, URZ, 0xfc, !UPT ;  /* 0x000000010d167892 */ /* 0x000fe4000f8efc3f */
[----:B------:R-:W-:-:S04]  /*0ff0*/  UIADD3 UR4, UR4, 0x7f, URZ ;  /* 0x0000007f04047890 */ /* 0x000fc8000fffe03f */
[----:B------:R-:W-:-:S04]  /*1000*/  USHF.R.S32.HI UR5, URZ, 0x1f, UR4 ;  /* 0x0000001f3f057899 */ /* 0x000fc80008011404 */
[----:B------:R-:W-:-:S03]  /*1010*/  ULEA.HI UR5, UR5, UR4, URZ, 0x7 ;  /* 0x0000000405057291 */ /* 0x000fc6000f8f383f */
[----:B------:R-:W-:Y:S01]  /*1020*/  UMOV UR4, URZ ;  /* 0x0000003f00047c82 */ /* 0x000fe20008000000 */
[----:B------:R-:W-:-:S03]  /*1030*/  USHF.R.S32.HI UR10, URZ, 0x7, UR5 ;  /* 0x000000073f0a7899 */ /* 0x000fc60008011405 */
[----:B------:R-:W-:-:S09]  /*1040*/  UMOV UR5, URZ ;  /* 0x0000003f00057c82 */ /* 0x000fd20008000000 */
.L_x_549:
[----:B------:R-:W-:Y:S01]  /*1050*/  STL [R1+0x44c], RZ ;  /* 0x00044cff01007387 */ /* 0x000fe20000100800 */
[----:B-1----:R-:W1:Y:S01]  /*1060*/  S2UR UR18, SR_CgaCtaId ;  /* 0x00000000001279c3 */ /* 0x002e620000008800 */
[----:B------:R-:W-:Y:S01]  /*1070*/  UMOV UR17, 0x400 ;  /* 0x0000040000117882 */ /* 0x000fe20000000000 */
[----:B------:R-:W-:Y:S01]  /*1080*/  UMOV UR6, URZ ;  /* 0x0000003f00067c82 */ /* 0x000fe20008000000 */
[----:B------:R-:W-:Y:S01]  /*1090*/  STL [R1+0x448], RZ ;  /* 0x000448ff01007387 */ /* 0x000fe20000100800 */
[----:B------:R-:W-:Y:S01]  /*10a0*/  UMOV UR7, URZ ;  /* 0x0000003f00077c82 */ /* 0x000fe20008000000 */
[----:B------:R-:W-:Y:S01]  /*10b0*/  UMOV UR8, URZ ;  /* 0x0000003f00087c82 */ /* 0x000fe20008000000 */
[----:B------:R-:W-:Y:S01]  /*10c0*/  UMOV UR23, UR5 ;  /* 0x0000000500177c82 */ /* 0x000fe20008000000 */
[----:B------:R-:W-:Y:S01]  /*10d0*/  STL [R1+0x444], RZ ;  /* 0x000444ff01007387 */ /* 0x000fe20000100800 */
[----:B0-----:R-:W0:Y:S01]  /*10e0*/  LDC R2, c[0x0][0x28c] ;  /* 0x0000a300ff027b82 */ /* 0x001e220000000800 */
[----:B------:R-:W-:Y:S01]  /*10f0*/  UMOV UR24, UR4 ;  /* 0x0000000400187c82 */ /* 0x000fe20008000000 */
[----:B------:R-:W-:Y:S01]  /*1100*/  CS2R R236, SRZ ;  /* 0x0000000000ec7805 */ /* 0x000fe2000001ff00 */
[----:B------:R-:W-:Y:S01]  /*1110*/  STL [R1+0x440], RZ ;  /* 0x000440ff01007387 */ /* 0x000fe20000100800 */
[----:B------:R-:W-:-:S02]  /*1120*/  CS2R R234, SRZ ;  /* 0x0000000000ea7805 */ /* 0x000fc4000001ff00 */
[----:B------:R-:W-:Y:S02]  /*1130*/  CS2R R232, SRZ ;  /* 0x0000000000e87805 */ /* 0x000fe4000001ff00 */
[----:B------:R-:W-:Y:S01]  /*1140*/  CS2R R230, SRZ ;  /* 0x0000000000e67805 */ /* 0x000fe2000001ff00 */
[----:B------:R-:W-:Y:S01]  /*1150*/  STL [R1+0x43c], RZ ;  /* 0x00043cff01007387 */ /* 0x000fe20000100800 */
[----:B------:R-:W-:Y:S02]  /*1160*/  CS2R R228, SRZ ;  /* 0x0000000000e47805 */ /* 0x000fe4000001ff00 */
[----:B------:R-:W-:Y:S02]  /*1170*/  CS2R R226, SRZ ;  /* 0x0000000000e27805 */ /* 0x000fe4000001ff00 */
        /* <DEDUP_REMOVED lines=14> */
[----:B0-----:R-:W-:Y:S02]  /*1260*/  ISETP.GE.AND P0, PT, R2, 0x1, PT ;  /* 0x000000010200780c */ /* 0x001fe40003f06270 */
        /* <DEDUP_REMOVED lines=49> */
[----:B--2---:R-:W-:Y:S01]  /*1580*/  CS2R R2, SRZ ;  /* 0x0000000000027805 */ /* 0x004fe2000001ff00 */
        /* <DEDUP_REMOVED lines=85> */
[----:B------:R-:W-:-:S03]  /*1ae0*/  CS2R R150, SRZ ;  /* 0x0000000000967805 */ /* 0x000fc6000001ff00 */
[----:B------:R-:W-:Y:S04]  /*1af0*/  STL [R1+0x3a0], RZ ;  /* 0x0003a0ff01007387 */ /* 0x000fe80000100800 */
        /* <DEDUP_REMOVED lines=104> */
[----:B------:R-:W-:Y:S04]  /*2180*/  STL [R1], RZ ;  /* 0x000000ff01007387 */ /* 0x000fe80000100800 */
        /* <DEDUP_REMOVED lines=39> */
[----:B------:R-:W-:Y:S01]  /*2400*/  STL [R1+0xa0], RZ ;  /* 0x0000a0ff01007387 */ /* 0x000fe20000100800 */
[----:B------:R-:W0:Y:S03]  /*2410*/  S2R R0, SR_TID.X ;  /* 0x0000000000007919 */ /* 0x000e260000002100 */
        /* <DEDUP_REMOVED lines=8> */
[----:B0-----:R-:W-:-:S03]  /*24a0*/  LOP3.LUT R0, R0, 0x80, RZ, 0xc0, !PT ;  /* 0x0000008000007812 */ /* 0x001fc600078ec0ff */
[----:B------:R-:W-:Y:S01]  /*24b0*/  STL [R1+0xc4], RZ ;  /* 0x0000c4ff01007387 */ /* 0x000fe20000100800 */
[----:B------:R-:W-:-:S03]  /*24c0*/  SHF.R.U32.HI R0, RZ, 0x7, R0 ;  /* 0x00000007ff007819 */ /* 0x000fc60000011600 */
        /* <DEDUP_REMOVED lines=33> */
[----:B------:R-:W0:Y:S04]  /*26e0*/  SHFL.IDX PT, R0, R0, RZ, 0x1f ;  /* 0x00001fff00007589 */ /* 0x000e2800000e0000 */
[----:B------:R2:W-:Y:S04]  /*26f0*/  STL [R1+0x14c], RZ ;  /* 0x00014cff01007387 */ /* 0x0005e80000100800 */
[----:B------:R2:W-:Y:S04]  /*2700*/  STL [R1+0x150], RZ ;  /* 0x000150ff01007387 */ /* 0x0005e80000100800 */
[----:B------:R2:W-:Y:S04]  /*2710*/  STL [R1+0x154], RZ ;  /* 0x000154ff01007387 */ /* 0x0005e80000100800 */
[----:B------:R2:W-:Y:S04]  /*2720*/  STL [R1+0x158], RZ ;  /* 0x000158ff01007387 */ /* 0x0005e80000100800 */
[----:B------:R2:W-:Y:S04]  /*2730*/  STL [R1+0x15c], RZ ;  /* 0x00015cff01007387 */ /* 0x0005e80000100800 */
[----:B------:R2:W-:Y:S01]  /*2740*/  STL [R1+0x160], RZ ;  /* 0x000160ff01007387 */ /* 0x0005e20000100800 */
[----:B0-----:R-:W-:-:S03]  /*2750*/  R2UR UR11, R0 ;  /* 0x00000000000b72ca */ /* 0x001fc600000e0000 */
[----:B------:R2:W-:Y:S04]  /*2760*/  STL [R1+0x164], RZ ;  /* 0x000164ff01007387 */ /* 0x0005e80000100800 */
[----:B------:R2:W-:Y:S04]  /*2770*/  STL [R1+0x168], RZ ;  /* 0x000168ff01007387 */ /* 0x0005e80000100800 */
[----:B------:R2:W-:Y:S02]  /*2780*/  STL [R1+0x16c], RZ ;  /* 0x00016cff01007387 */ /* 0x0005e40000100800 */
[----:B------:R-:W-:-:S02]  /*2790*/  ULEA.HI UR12, UR11, UR11, URZ, 0x1 ;  /* 0x0000000b0b0c7291 */ /* 0x000fc4000f8f083f */
[----:B------:R2:W-:Y:S02]  /*27a0*/  STL [R1+0x170], RZ ;  /* 0x000170ff01007387 */ /* 0x0005e40000100800 */
[----:B------:R-:W-:Y:S02]  /*27b0*/  ULOP3.LUT UR16, UR12, 0x7fffe, URZ, 0xc0, !UPT ;  /* 0x0007fffe0c107892 */ /* 0x000fe4000f8ec03f */
[----:B------:R2:W-:Y:S01]  /*27c0*/  STL [R1+0x174], RZ ;  /* 0x000174ff01007387 */ /* 0x0005e20000100800 */
[----:B-1----:R-:W-:Y:S02]  /*27d0*/  ULEA UR12, UR18, UR17, 0x18 ;  /* 0x00000011120c7291 */ /* 0x002fe4000f8ec03f */
[----:B------:R-:W-:Y:S01]  /*27e0*/  UIADD3 UR16, UR11, -UR16, URZ ;  /* 0x800000100b107290 */ /* 0x000fe2000fffe03f */
[----:B------:R2:W-:Y:S03]  /*27f0*/  STL [R1+0x178], RZ ;  /* 0x000178ff01007387 */ /* 0x0005e60000100800 */
[----:B------:R-:W-:Y:S01]  /*2800*/  ULEA UR16, UR16, UR12, 0xd ;  /* 0x0000000c10107291 */ /* 0x000fe2000f8e683f */
[----:B------:R2:W-:Y:S03]  /*2810*/  STL [R1+0x17c], RZ ;  /* 0x00017cff01007387 */ /* 0x0005e60000100800 */
[----:B------:R-:W-:Y:S01]  /*2820*/  UIADD3 UR16, UR16, 0x100, URZ ;  /* 0x0000010010107890 */ /* 0x000fe2000fffe03f */
[----:B------:R2:W-:Y:S03]  /*2830*/  STL [R1+0x180], RZ ;  /* 0x000180ff01007387 */ /* 0x0005e60000100800 */
[----:B------:R-:W-:Y:S01]  /*2840*/  USHF.R.U32.HI UR11, URZ, 0x4, UR16 ;  /* 0x000000043f0b7899 */ /* 0x000fe20008011610 */
[----:B------:R2:W-:Y:S03]  /*2850*/  STL [R1+0x184], RZ ;  /* 0x000184ff01007387 */ /* 0x0005e60000100800 */
[----:B------:R-:W-:Y:S01]  /*2860*/  ULOP3.LUT UR11, UR11, 0x3fff, URZ, 0xc0, !UPT ;  /* 0x00003fff0b0b7892 */ /* 0x000fe2000f8ec03f */
[----:B------:R2:W-:Y:S04]  /*2870*/  STL [R1+0x188], RZ ;  /* 0x000188ff01007387 */ /* 0x0005e80000100800 */
        /* <DEDUP_REMOVED lines=28> */
[----:B------:R2:W-:Y:S01]  /*2a40*/  STL [R1+0x1fc], RZ ;  /* 0x0001fcff01007387 */ /* 0x0005e20000100800 */
[----:B------:R-:W-:Y:S05]  /*2a50*/  @!P0 BRA `(.L_x_13) ;  /* 0x0000006000a88947 */ /* 0x000fea0003800000 */
[----:B------:R-:W-:-:S06]  /*2a60*/  UISETP.NE.AND UP0, UPT, UR22, 0x3, UPT ;  /* 0x000000031600788c */ /* 0x000fcc000bf05270 */
[----:B------:R-:W-:-:S13]  /*2a70*/  PLOP3.LUT P1, PT, PT, PT, UP0, 0x80, 0x0 ;  /* 0x000000000000781c */ /* 0x000fda0003f2f008 */
[----:B------:R-:W-:Y:S05]  /*2a80*/  @!P1 BRA `(.L_x_14) ;  /* 0x0000000000049947 */ /* 0x000fea0003800000 */
[----:B------:R-:W-:Y:S01]  /*2a90*/  BPT.TRAP 0x1 ;  /* 0x000000040000795c */ /* 0x000fe20000300000 */
.L_x_14:
[----:B------:R-:W-:Y:S01]  /*2aa0*/  ULEA UR6, UR5, UR12, 0x3 ;  /* 0x0000000c05067291 */ /* 0x000fe2000f8e183f */
[----:B------:R-:W-:-:S05]  /*2ab0*/  IMAD.U32 R0, RZ, RZ, UR4 ;  /* 0x00000004ff007e24 */ /* 0x000fca000f8e00ff */
[----:B------:R-:W-:-:S04]  /*2ac0*/  SHF.L.U32 R0, R0, 0x1f, RZ ;  /* 0x0000001f00007819 */ /* 0x000fc800000006ff */
[----:B------:R0:W1:Y:S01]  /*2ad0*/  SYNCS.PHASECHK.TRANS64.TRYWAIT P0, [UR6], R0 ;  /* 0x00000000ff0075a7 */ /* 0x0000620008000146 */
[----:B------:R-:W-:Y:S05]  /*2ae0*/  @!P1 BRA `(.L_x_15) ;  /* 0x0000000000049947 */ /* 0x000fea0003800000 */
[----:B------:R-:W-:Y:S01]  /*2af0*/  BPT.TRAP 0x1 ;  /* 0x000000040000795c */ /* 0x000fe20000300000 */
.L_x_15:
[----:B-1----:R-:W-:Y:S05]  /*2b00*/  @P0 BRA `(.L_x_16) ;  /* 0x0000000000080947 */ /* 0x002fea0003800000 */
[----:B------:R-:W1:Y:S02]  /*2b10*/  SYNCS.PHASECHK.TRANS64.TRYWAIT P0, [UR6], R0 ;  /* 0x00000000ff0075a7 */ /* 0x000e640008000146 */
[----:B-1----:R-:W-:Y:S05]  /*2b20*/  @!P0 BRA `(.L_x_17) ;  /* 0x0000026c009c8947 */ /* 0x002fea0003800000 */
.L_x_16:
[----:B------:R-:W-:Y:S01]  /*2b30*/  UIADD3 UR6, UR12, 0x28100, URZ ;  /* 0x000281000c067890 */ /* 0x000fe2000fffe03f */
[----:B------:R-:W-:Y:S01]  /*2b40*/  WARPGROUP.ARRIVE ;  /* 0x00000000000079c5 */ /* 0x000fe20000000000 */
[----:B------:R-:W-:Y:S02]  /*2b50*/  ULOP3.LUT UR7, UR11, 0x10000, URZ, 0xfc, !UPT ;  /* 0x000100000b077892 */ /* 0x000fe4000f8efc3f */
[----:B------:R-:W-:Y:S02]  /*2b60*/  USHF.R.U32.HI UR6, URZ, 0x4, UR6 ;  /* 0x000000043f067899 */ /* 0x000fe40008011606 */
[----:B------:R-:W-:Y:S02]  /*2b70*/  ULEA UR7, UR5, UR7, 0xb ;  /* 0x0000000705077291 */ /* 0x000fe4000f8e583f */
[----:B------:R-:W-:Y:S01]  /*2b80*/  ULOP3.LUT UR6, UR6, 0x3fff, URZ, 0xc0, !UPT ;  /* 0x00003fff06067892 */ /* 0x000fe2000f8ec03f */
[----:B------:R-:W-:Y:S01]  /*2b90*/  UMOV UR17, 0x40000040 ;  /* 0x4000004000117882 */ /* 0x000fe20000000000 */
[----:B------:R-:W-:-:S02]  /*2ba0*/  UMOV UR19, 0x40000040 ;  /* 0x4000004000137882 */ /* 0x000fc40000000000 */
[----:B------:R-:W-:Y:S01]  /*2bb0*/  ULOP3.LUT UR6, UR6, 0x10000, URZ, 0xfc, !UPT ;  /* 0x0001000006067892 */ /* 0x000fe2000f8efc3f */
[----:B------:R-:W-:-:S03]  /*2bc0*/  UMOV UR16, UR7 ;  /* 0x0000000700107c82 */ /* 0x000fc60008000000 */
[----:B------:R-:W-:-:S07]  /*2bd0*/  ULEA UR8, UR5, UR6, 0xb ;  /* 0x0000000605087291 */ /* 0x000fce000f8e583f */
[----:B------:R-:W-:Y:S02]  /*2be0*/  UMOV UR18, UR8 ;  /* 0x0000000800127c82 */ /* 0x000fe40008000000 */
[----:B------:R-:W-:Y:S01]  /*2bf0*/  QGMMA.64x256x32.F32.E4M3.E4M3 R24, gdesc[UR16], RZ, !UPT, gsb0 ;  /* 0x03e00000101879f3 */ /* 0x000fe2000c0008ff */
[----:B------:R-:W-:Y:S01]  /*2c00*/  UIADD3 UR16, UR7, 0x400, URZ ;  /* 0x0000040007107890 */ /* 0x000fe2000fffe03f */
[----:B------:R-:W-:Y:S01]  /*2c10*/  UMOV UR17, 0x40000040 ;  /* 0x4000004000117882 */ /* 0x000fe20000000000 */
[----:B------:R-:W-:Y:S02]  /*2c20*/  WARPGROUP.DEPBAR.LE gsb0, 0x0 ;  /* 0x00008000000079c5 */ /* 0x000fe40000010000 */
[----:B------:R-:W-:Y:S04]  /*2c30*/  STL.64 [R1], R24 ;  /* 0x0000001801007387 */ /* 0x000fe80000100a00 */
[----:B------:R-:W-:Y:S04]  /*2c40*/  STL.64 [R1+0x8], R26 ;  /* 0x0000081a01007387 */ /* 0x000fe80000100a00 */
        /* <DEDUP_REMOVED lines=61> */
[----:B------:R3:W-:Y:S02]  /*3020*/  STL.64 [R1+0x1f8], R150 ;  /* 0x0001f89601007387 */ /* 0x0007e40000100a00 */
[----:B---3--:R-:W-:-:S06]  /*3030*/  WARPGROUP.ARRIVE ;  /* 0x00000000000079c5 */ /* 0x008fcc0000000000 */
[----:B------:R-:W-:Y:S03]  /*3040*/  QGMMA.64x256x32.F32.E4M3.E4M3 R24, gdesc[UR16], RZ, !UPT, gsb0 ;  /* 0x03e00000101879f3 */ /* 0x000fe6000c0008ff */
[----:B------:R-:W-:Y:S02]  /*3050*/  WARPGROUP.DEPBAR.LE gsb0, 0x0 ;  /* 0x00008000000079c5 */ /* 0x000fe40000010000 */
        /* <DEDUP_REMOVED lines=63> */
[----:B------:R3:W-:Y:S04]  /*3450*/  STL.64 [R1+0x5c8], R24 ;  /* 0x0005c81801007387 */ /* 0x0007e80000100a00 */
[----:B---3--:R-:W3:Y:S04]  /*3460*/  LDL.LU.64 R24, [R1] ;  /* 0x0000000001187983 */ /* 0x008ee80000300a00 */
[----:B------:R-:W3:Y:S04]  /*3470*/  LDL.LU.64 R26, [R1+0x8] ;  /* 0x00000800011a7983 */ /* 0x000ee80000300a00 */
        /* <DEDUP_REMOVED lines=61> */
[----:B------:R-:W3:Y:S01]  /*3850*/  LDL.LU.64 R150, [R1+0x1f8] ;  /* 0x0001f80001967983 */ /* 0x000ee20000300a00 */
[----:B------:R-:W-:-:S02]  /*3860*/  UIADD3 UR16, UR7, 0x2, URZ ;  /* 0x0000000207107890 */ /* 0x000fc4000fffe03f */
[----:B------:R-:W-:Y:S01]  /*3870*/  UIADD3 UR18, UR8, 0x2, URZ ;  /* 0x0000000208127890 */ /* 0x000fe2000fffe03f */
[----:B------:R-:W-:Y:S01]  /*3880*/  UMOV UR17, 0x40000040 ;  /* 0x4000004000117882 */ /* 0x000fe20000000000 */
[----:B------:R-:W-:Y:S01]  /*3890*/  UMOV UR19, 0x40000040 ;  /* 0x4000004000137882 */ /* 0x000fe20000000000 */
[----:B---3--:R-:W-:-:S06]  /*38a0*/  WARPGROUP.ARRIVE ;  /* 0x00000000000079c5 */ /* 0x008fcc0000000000 */
[----:B------:R-:W-:Y:S03]  /*38b0*/  QGMMA.64x256x32.F32.E4M3.E4M3 R24, gdesc[UR16], R24, gsb0 ;  /* 0x03e00000101879f3 */ /* 0x000fe60008000818 */
[----:B------:R-:W-:Y:S02]  /*38c0*/  WARPGROUP.DEPBAR.LE gsb0, 0x0 ;  /* 0x00008000000079c5 */ /* 0x000fe40000010000 */
[----:B------:R-:W-:Y:S01]  /*38d0*/  STL.64 [R1], R24 ;  /* 0x0000001801007387 */ /* 0x000fe20000100a00 */
[----:B------:R-:W-:Y:S02]  /*38e0*/  IMAD.MOV.U32 R2, RZ, RZ, R150 ;  /* 0x000000ffff027224 */ /* 0x000fe400078e0096 */
[----:B01----:R-:W-:Y:S01]  /*38f0*/  IMAD.MOV.U32 R0, RZ, RZ, R151 ;  /* 0x000000ffff007224 */ /* 0x003fe200078e0097 */
[----:B------:R-:W-:Y:S01]  /*3900*/  STL.64 [R1+0x8], R26 ;  /* 0x0000081a01007387 */ /* 0x000fe20000100a00 */
[----:B------:R-:W-:-:S02]  /*3910*/  IMAD.MOV.U32 R4, RZ, RZ, R148 ;  /* 0x000000ffff047224 */ /* 0x000fc400078e0094 */
[----:B------:R-:W-:Y:S01]  /*3920*/  IMAD.MOV.U32 R3, RZ, RZ, R149 ;  /* 0x000000ffff037224 */ /* 0x000fe200078e0095 */
[----:B------:R-:W-:Y:S01]  /*3930*/  STL.64 [R1+0x10], R28 ;  /* 0x0000101c01007387 */ /* 0x000fe20000100a00 */
[----:B------:R-:W-:Y:S02]  /*3940*/  IMAD.MOV.U32 R6, RZ, RZ, R146 ;  /* 0x000000ffff067224 */ /* 0x000fe400078e0092 */
[----:B------:R-:W-:Y:S01]  /*3950*/  IMAD.MOV.U32 R5, RZ, RZ, R147 ;  /* 0x000000ffff057224 */ /* 0x000fe200078e0093 */
[----:B------:R-:W-:Y:S01]  /*3960*/  STL.64 [R1+0x18], R30 ;  /* 0x0000181e01007387 */ /* 0x000fe20000100a00 */
[----:B------:R-:W-:Y:S02]  /*3970*/  IMAD.MOV.U32 R8, RZ, RZ, R144 ;  /* 0x000000ffff087224 */ /* 0x000fe400078e0090 */
[----:B------:R-:W-:Y:S01]  /*3980*/  IMAD.MOV.U32 R7, RZ, RZ, R145 ;  /* 0x000000ffff077224 */ /* 0x000fe200078e0091 */
        /* <DEDUP_REMOVED lines=18> */
[----:B------:R0:W-:Y:S01]  /*3ab0*/  STL [R1+0x50], R44 ;  /* 0x0000502c01007387 */ /* 0x0001e20000100800 */
[----:B------:R-:W-:-:S02]  /*3ac0*/  IMAD.MOV.U32 R22, RZ, RZ, R130 ;  /* 0x000000ffff167224 */ /* 0x000fc400078e0082 */
[----:B------:R-:W-:Y:S01]  /*3ad0*/  IMAD.MOV.U32 R21, RZ, RZ, R131 ;  /* 0x000000ffff157224 */ /* 0x000fe200078e0083 */
[----:B------:R-:W3:Y:S01]  /*3ae0*/  LDL.LU.64 R150, [R1+0x7c0] ;  /* 0x0007c00001967983 */ /* 0x000ee20000300a00 */
[----:B------:R-:W-:Y:S02]  /*3af0*/  IMAD.MOV.U32 R212, RZ, RZ, R128 ;  /* 0x000000ffffd47224 */ /* 0x000fe400078e0080 */
[----:B------:R-:W-:Y:S01]  /*3b00*/  IMAD.MOV.U32 R23, RZ, RZ, R129 ;  /* 0x000000ffff177224 */ /* 0x000fe200078e0081 */
[----:B------:R-:W3:Y:S01]  /*3b10*/  LDL.LU.64 R148, [R1+0x7b8] ;  /* 0x0007b80001947983 */ /* 0x000ee20000300a00 */
[----:B------:R-:W-:Y:S02]  /*3b20*/  IMAD.MOV.U32 R210, RZ, RZ, R126 ;  /* 0x000000ffffd27224 */ /* 0x000fe400078e007e */
[----:B------:R-:W-:Y:S01]  /*3b30*/  IMAD.MOV.U32 R211, RZ, RZ, R127 ;  /* 0x000000ffffd37224 */ /* 0x000fe200078e007f */
[----:B------:R-:W3:Y:S01]  /*3b40*/  LDL.LU.64 R146, [R1+0x7b0] ;  /* 0x0007b00001927983 */ /* 0x000ee20000300a00 */
        /* <DEDUP_REMOVED lines=120> */
[----:B------:R-:W-:-:S03]  /*42d0*/  IMAD.MOV.U32 R235, RZ, RZ, R45 ;  /* 0x000000ffffeb7224 */ /* 0x000fc600078e002d */
        /* <DEDUP_REMOVED lines=10> */
[----:B0-----:R-:W3:Y:S04]  /*4380*/  LDL.LU.64 R44, [R1+0x618] ;  /* 0x00061800012c7983 */ /* 0x001ee80000300a00 */
        /* <DEDUP_REMOVED lines=10> */
[----:B------:R-:W-:Y:S01]  /*4430*/  UIADD3 UR16, UR7, 0x402, URZ ;  /* 0x0000040207107890 */ /* 0x000fe2000fffe03f */
[----:B------:R-:W-:Y:S01]  /*4440*/  UMOV UR17, 0x40000040 ;  /* 0x4000004000117882 */ /* 0x000fe20000000000 */
[----:B---3--:R-:W-:-:S07]  /*4450*/  WARPGROUP.ARRIVE ;  /* 0x00000000000079c5 */ /* 0x008fce0000000000 */
[----:B------:R-:W-:Y:S03]  /*4460*/  QGMMA.64x256x32.F32.E4M3.E4M3 R24, gdesc[UR16], R24, gsb0 ;  /* 0x03e00000101879f3 */ /* 0x000fe60008000818 */
        /* <DEDUP_REMOVED lines=23> */
[----:B0-----:R-:W3:Y:S04]  /*45e0*/  LDL.LU R108, [R1] ;  /* 0x00000000016c7983 */ /* 0x001ee80000300800 */
[----:B------:R-:W3:Y:S04]  /*45f0*/  LDL.LU R109, [R1+0x4] ;  /* 0x00000400016d7983 */ /* 0x000ee80000300800 */
        /* <DEDUP_REMOVED lines=18> */
[----:B------:R-:W3:Y:S01]  /*4720*/  LDL.LU R128, [R1+0x50] ;  /* 0x0000500001807983 */ /* 0x000ee20000300800 */
[----:B------:R-:W-:-:S02]  /*4730*/  IMAD.MOV.U32 R129, RZ, RZ, R235 ;  /* 0x000000ffff817224 */ /* 0x000fc400078e00eb */
[----:B------:R-:W-:Y:S02]  /*4740*/  IMAD.MOV.U32 R130, RZ, RZ, R234 ;  /* 0x000000ffff827224 */ /* 0x000fe400078e00ea */
[----:B------:R-:W-:Y:S02]  /*4750*/  IMAD.MOV.U32 R131, RZ, RZ, R233 ;  /* 0x000000ffff837224 */ /* 0x000fe400078e00e9 */
[----:B------:R-:W-:Y:S02]  /*4760*/  IMAD.MOV.U32 R132, RZ, RZ, R232 ;  /* 0x000000ffff847224 */ /* 0x000fe400078e00e8 */
[----:B------:R-:W-:Y:S02]  /*4770*/  IMAD.MOV.U32 R133, RZ, RZ, R231 ;  /* 0x000000ffff857224 */ /* 0x000fe400078e00e7 */
[----:B------:R-:W-:Y:S02]  /*4780*/  IMAD.MOV.U32 R134, RZ, RZ, R230 ;  /* 0x000000ffff867224 */ /* 0x000fe400078e00e6 */
        /* <DEDUP_REMOVED lines=39> */
[----:B------:R-:W-:Y:S01]  /*4a00*/  IMAD.MOV.U32 R235, RZ, RZ, R0 ;  /* 0x000000ffffeb7224 */ /* 0x000fe200078e0000 */
[----:B------:R-:W-:Y:S02]  /*4a10*/  UIADD3 UR16, UR7, 0x4, URZ ;  /* 0x0000000407107890 */ /* 0x000fe4000fffe03f */
[----:B------:R-:W-:Y:S01]  /*4a20*/  UIADD3 UR18, UR8, 0x4, URZ ;  /* 0x0000000408127890 */ /* 0x000fe2000fffe03f */
[----:B------:R-:W-:Y:S01]  /*4a30*/  UMOV UR17, 0x40000040 ;  /* 0x4000004000117882 */ /* 0x000fe20000000000 */
[----:B------:R-:W-:Y:S01]  /*4a40*/  UMOV UR19, 0x40000040 ;  /* 0x4000004000137882 */ /* 0x000fe20000000000 */
[----:B---3--:R-:W-:-:S06]  /*4a50*/  WARPGROUP.ARRIVE ;  /* 0x00000000000079c5 */ /* 0x008fcc0000000000 */
[----:B------:R-:W-:Y:S03]  /*4a60*/  QGMMA.64x256x32.F32.E4M3.E4M3 R108, gdesc[UR16], R108, gsb0 ;  /* 0x03e00000106c79f3 */ /* 0x000fe6000800086c */
        /* <DEDUP_REMOVED lines=183> */
[----:B0-----:R-:W3:Y:S04]  /*55e0*/  LDL.LU.64 R108, [R1] ;  /* 0x00000000016c7983 */ /* 0x001ee80000300a00 */
        /* <DEDUP_REMOVED lines=183> */
[----:B------:R-:W-:-:S02]  /*6160*/  UMOV UR17, 0x40000040 ;  /* 0x4000004000117882 */ /* 0x000fc40000000000 */
[----:B------:R0:W-:Y:S01]  /*6170*/  STL [R1+0x2d0], RZ ;  /* 0x0002d0ff01007387 */ /* 0x0001e20000100800 */
[----:B------:R-:W-:-:S03]  /*6180*/  ULDC UR7, c[0x0][0x50c] ;  /* 0x0001430000077ab9 */ /* 0x000fc60000000800 */
        /* <DEDUP_REMOVED lines=37> */
[----:B---3--:R-:W-:-:S06]  /*63e0*/  WARPGROUP.ARRIVE ;  /* 0x00000000000079c5 */ /* 0x008fcc0000000000 */
[----:B------:R-:W-:Y:S01]  /*63f0*/  QGMMA.64x256x32.F32.E4M3.E4M3 R24, gdesc[UR16], R24, gsb0 ;  /* 0x03e00000101879f3 */ /* 0x000fe20008000818 */
[----:B------:R0:W-:Y:S04]  /*6400*/  STL [R1+0x238], RZ ;  /* 0x000238ff01007387 */ /* 0x0001e80000100800 */
[----:B------:R0:W-:Y:S04]  /*6410*/  STL [R1+0x234], RZ ;  /* 0x000234ff01007387 */ /* 0x0001e80000100800 */
[----:B------:R0:W-:Y:S04]  /*6420*/  STL [R1+0x230], RZ ;  /* 0x000230ff01007387 */ /* 0x0001e80000100800 */
[----:B------:R0:W-:Y:S04]  /*6430*/  STL [R1+0x22c], RZ ;  /* 0x00022cff01007387 */ /* 0x0001e80000100800 */
[----:B------:R0:W-:Y:S04]  /*6440*/  STL [R1+0x228], RZ ;  /* 0x000228ff01007387 */ /* 0x0001e80000100800 */
[----:B------:R0:W-:Y:S01]  /*6450*/  STL [R1+0x224], RZ ;  /* 0x000224ff01007387 */ /* 0x0001e20000100800 */
[----:B------:R-:W-:-:S03]  /*6460*/  UISETP.NE.AND UP0, UPT, UR7, 0x4, UPT ;  /* 0x000000040700788c */ /* 0x000fc6000bf05270 */
[----:B------:R0:W-:Y:S04]  /*6470*/  STL [R1+0x220], RZ ;  /* 0x000220ff01007387 */ /* 0x0001e80000100800 */
[----:B------:R0:W-:Y:S04]  /*6480*/  STL [R1+0x21c], RZ ;  /* 0x00021cff01007387 */ /* 0x0001e80000100800 */
[----:B------:R0:W-:Y:S04]  /*6490*/  STL [R1+0x218], RZ ;  /* 0x000218ff01007387 */ /* 0x0001e80000100800 */
[----:B------:R0:W-:Y:S01]  /*64a0*/  STL [R1+0x214], RZ ;  /* 0x000214ff01007387 */ /* 0x0001e20000100800 */
[----:B------:R-:W-:-:S03]  /*64b0*/  USEL UR7, URZ, 0x1, UP0 ;  /* 0x000000013f077887 */ /* 0x000fc60008000000 */
[----:B------:R0:W-:Y:S04]  /*64c0*/  STL [R1+0x210], RZ ;  /* 0x000210ff01007387 */ /* 0x0001e80000100800 */
[----:B------:R0:W-:Y:S04]  /*64d0*/  STL [R1+0x20c], RZ ;  /* 0x00020cff01007387 */ /* 0x0001e80000100800 */
[----:B------:R0:W-:Y:S04]  /*64e0*/  STL [R1+0x208], RZ ;  /* 0x000208ff01007387 */ /* 0x0001e80000100800 */
[----:B------:R0:W-:Y:S04]  /*64f0*/  STL [R1+0x204], RZ ;  /* 0x000204ff01007387 */ /* 0x0001e80000100800 */
[----:B------:R0:W-:Y:S01]  /*6500*/  STL [R1+0x200], RZ ;  /* 0x000200ff01007387 */ /* 0x0001e20000100800 */
[----:B------:R-:W-:Y:S01]  /*6510*/  ISETP.NE.AND P0, PT, RZ, UR7, PT ;  /* 0x00000007ff007c0c */ /* 0x000fe2000bf05270 */
[----:B------:R-:W-:Y:S01]  /*6520*/  UMOV UR6, 0x4 ;  /* 0x0000000400067882 */ /* 0x000fe20000000000 */
[----:B------:R-:W-:Y:S01]  /*6530*/  IMAD.MOV.U32 R0, RZ, RZ, R235 ;  /* 0x000000ffff007224 */ /* 0x000fe200078e00eb */
[----:B------:R-:W-:-:S02]  /*6540*/  CS2R R236, SRZ ;  /* 0x0000000000ec7805 */ /* 0x000fc4000001ff00 */
[----:B-1----:R-:W-:Y:S02]  /*6550*/  CS2R R234, SRZ ;  /* 0x0000000000ea7805 */ /* 0x002fe4000001ff00 */
[----:B------:R-:W-:Y:S02]  /*6560*/  CS2R R232, SRZ ;  /* 0x0000000000e87805 */ /* 0x000fe4000001ff00 */
[----:B------:R-:W-:Y:S02]  /*6570*/  CS2R R230, SRZ ;  /* 0x0000000000e67805 */ /* 0x000fe4000001ff00 */
[----:B------:R-:W-:Y:S02]  /*6580*/  CS2R R228, SRZ ;  /* 0x0000000000e47805 */ /* 0x000fe4000001ff00 */
[----:B------:R-:W-:Y:S02]  /*6590*/  CS2R R226, SRZ ;  /* 0x0000000000e27805 */ /* 0x000fe4000001ff00 */
[----:B------:R-:W-:-:S02]  /*65a0*/  CS2R R224, SRZ ;  /* 0x0000000000e07805 */ /* 0x000fc4000001ff00 */
[----:B------:R-:W-:Y:S02]  /*65b0*/  CS2R R222, SRZ ;  /* 0x0000000000de7805 */ /* 0x000fe4000001ff00 */
        /* <DEDUP_REMOVED lines=45> */
[----:B------:R-:W-:Y:S01]  /*6890*/  CS2R R2, SRZ ;  /* 0x0000000000027805 */ /* 0x000fe2000001ff00 */
[----:B------:R-:W-:Y:S02]  /*68a0*/  WARPGROUP.DEPBAR.LE gsb0, 0x0 ;  /* 0x00008000000079c5 */ /* 0x000fe40000010000 */
[----:B0-----:R-:W-:Y:S05]  /*68b0*/  @!P0 BRA `(.L_x_18) ;  /* 0x0000002000f88947 */ /* 0x001fea0003800000 */
[----:B------:R-:W3:Y:S04]  /*68c0*/  LDL R2, [R1] ;  /* 0x0000000001027983 */ /* 0x000ee80000100800 */
[----:B------:R-:W4:Y:S04]  /*68d0*/  LDL R3, [R1+0x4] ;  /* 0x0000040001037983 */ /* 0x000f280000100800 */
[----:B------:R-:W5:Y:S04]  /*68e0*/  LDL R4, [R1+0x8] ;  /* 0x0000080001047983 */ /* 0x000f680000100800 */
[----:B------:R-:W2:Y:S04]  /*68f0*/  LDL R5, [R1+0xc] ;  /* 0x00000c0001057983 */ /* 0x000ea80000100800 */
        /* <DEDUP_REMOVED lines=102> */
[----:B------:R0:W-:Y:S04]  /*6f60*/  STL [R1+0x4b8], R131 ;  /* 0x0004b88301007387 */ /* 0x0001e80000100800 */
[----:B0-----:R-:W2:Y:S04]  /*6f70*/  LDL R131, [R1+0x1a8] ;  /* 0x0001a80001837983 */ /* 0x001ea80000100800 */
        /* <DEDUP_REMOVED lines=39> */
[----:B0-----:R-:W2:Y:S01]  /*71f0*/  LDL R151, [R1+0x1f8] ;  /* 0x0001f80001977983 */ /* 0x001ea20000100800 */
[----:B------:R-:W-:-:S01]  /*7200*/  FADD R0, RZ, R0 ;  /* 0x00000000ff007221 */ /* 0x000fc20000000000 */
[----:B---3--:R-:W-:Y:S01]  /*7210*/  FADD R2, RZ, R2 ;  /* 0x00000002ff027221 */ /* 0x008fe20000000000 */
[----:B----4-:R-:W-:-:S01]  /*7220*/  FADD R3, RZ, R3 ;  /* 0x00000003ff037221 */ /* 0x010fc20000000000 */
[----:B-----5:R-:W-:Y:S01]  /*7230*/  FADD R4, RZ, R4 ;  /* 0x00000004ff047221 */ /* 0x020fe20000000000 */
[----:B--2---:R-:W-:-:S01]  /*7240*/  FADD R5, RZ, R5 ;  /* 0x00000005ff057221 */ /* 0x004fc20000000000 */
[----:B------:R-:W-:Y:S01]  /*7250*/  FADD R6, RZ, R6 ;  /* 0x00000006ff067221 */ /* 0x000fe20000000000 */
[----:B------:R-:W-:-:S01]  /*7260*/  FADD R7, RZ, R7 ;  /* 0x00000007ff077221 */ /* 0x000fc20000000000 */
        /* <DEDUP_REMOVED lines=14> */
[----:B------:R-:W2:Y:S01]  /*7350*/  LDL.LU R131, [R1+0x4b8] ;  /* 0x0004b80001837983 */ /* 0x000ea20000300800 */
        /* <DEDUP_REMOVED lines=13> */
[----:B------:R-:W3:Y:S01]  /*7430*/  LDL.LU R132, [R1+0x4b4] ;  /* 0x0004b40001847983 */ /* 0x000ee20000300800 */
        /* <DEDUP_REMOVED lines=16> */
[----:B------:R0:W-:Y:S01]  /*7540*/  STL [R1+0x200], R133 ;  /* 0x0002008501007387 */ /* 0x0001e20000100800 */
        /* <DEDUP_REMOVED lines=9> */
[----:B0-----:R-:W4:Y:S01]  /*75e0*/  LDL.LU R133, [R1+0x4b0] ;  /* 0x0004b00001857983 */ /* 0x001f220000300800 */
[----:B------:R-:W-:-:S01]  /*75f0*/  FADD R184, RZ, R184 ;  /* 0x000000b8ffb87221 */ /* 0x000fc20000000000 */
[----:B------:R-:W-:Y:S01]  /*7600*/  FADD R185, RZ, R185 ;  /* 0x000000b9ffb97221 */ /* 0x000fe20000000000 */
[----:B------:R-:W-:-:S01]  /*7610*/  FADD R186, RZ, R186 ;  /* 0x000000baffba7221 */ /* 0x000fc20000000000 */
        /* <DEDUP_REMOVED lines=10> */
[----:B0-----:R-:W5:Y:S01]  /*76c0*/  LDL.LU R134, [R1+0x4ac] ;  /* 0x0004ac0001867983 */ /* 0x001f620000300800 */
        /* <DEDUP_REMOVED lines=52> */
[----:B0-----:R-:W5:Y:S04]  /*7a10*/  LDL.LU R138, [R1+0x49c] ;  /* 0x00049c00018a7983 */ /* 0x001f680000300800 */
[----:B------:R0:W-:Y:S01]  /*7a20*/  STL [R1+0x218], R139 ;  /* 0x0002188b01007387 */ /* 0x0001e20000100800 */
[----:B------:R-:W-:-:S03]  /*7a30*/  FADD R140, RZ, R140 ;  /* 0x0000008cff8c7221 */ /* 0x000fc60000000000 */
        /* <DEDUP_REMOVED lines=34> */
[----:B------:R0:W-:Y:S04]  /*7c60*/  STL [R1+0x248], R151 ;  /* 0x0002489701007387 */ /* 0x0001e80000100800 */
[----:B0-----:R-:W5:Y:S04]  /*7c70*/  LDL.LU R151, [R1+0x468] ;  /* 0x0004680001977983 */ /* 0x001f680000300800 */
[----:B------:R0:W-:Y:S02]  /*7c80*/  STL [R1+0x24c], R0 ;  /* 0x00024c0001007387 */ /* 0x0001e40000100800 */
[----:B0-----:R-:W-:-:S05]  /*7c90*/  FADD R0, RZ, R24 ;  /* 0x00000018ff007221 */ /* 0x001fca0000000000 */
        /* <DEDUP_REMOVED lines=213> */
[----:B--2---:R-:W-:-:S05]  /*89f0*/  FADD R0, RZ, R131 ;  /* 0x00000083ff007221 */ /* 0x004fca0000000000 */
[----:B------:R3:W-:Y:S02]  /*8a00*/  STL [R1+0x3fc], R0 ;  /* 0x0003fc0001007387 */ /* 0x0007e40000100800 */
[----:B---3--:R-:W-:-:S05]  /*8a10*/  FADD R0, RZ, R132 ;  /* 0x00000084ff007221 */ /* 0x008fca0000000000 */
[----:B------:R4:W-:Y:S02]  /*8a20*/  STL [R1+0x400], R0 ;  /* 0x0004000001007387 */ /* 0x0009e40000100800 */
[----:B----4-:R-:W-:-:S05]  /*8a30*/  FADD R0, RZ, R133 ;  /* 0x00000085ff007221 */ /* 0x010fca0000000000 */
[----:B------:R5:W-:Y:S02]  /*8a40*/  STL [R1+0x404], R0 ;  /* 0x0004040001007387 */ /* 0x000be40000100800 */
[----:B-----5:R-:W-:-:S05]  /*8a50*/  FADD R0, RZ, R134 ;  /* 0x00000086ff007221 */ /* 0x020fca0000000000 */
        /* <DEDUP_REMOVED lines=34> */
[----:B------:R0:W-:Y:S01]  /*8c80*/  STL [R1+0x44c], R0 ;  /* 0x00044c0001007387 */ /* 0x0001e20000100800 */
[----:B------:R-:W-:-:S05]  /*8c90*/  UMOV UR6, URZ ;  /* 0x0000003f00067c82 */ /* 0x000fca0008000000 */
.L_x_18:
[----:B------:R-:W-:Y:S01]  /*8ca0*/  UIADD3 UR23, UR5, 0x1, URZ ;  /* 0x0000000105177890 */ /* 0x000fe2000fffe03f */
[----:B------:R-:W-:-:S03]  /*8cb0*/  UMOV UR8, 0x1 ;  /* 0x0000000100087882 */ /* 0x000fc60000000000 */
[----:B------:R-:W-:-:S04]  /*8cc0*/  UISETP.NE.AND UP0, UPT, UR23, 0x5, UPT ;  /* 0x000000051700788c */ /* 0x000fc8000bf05270 */
[----:B------:R-:W-:Y:S02]  /*8cd0*/  USEL UR24, URZ, 0x1, UP0 ;  /* 0x000000013f187887 */ /* 0x000fe40008000000 */
[----:B------:R-:W-:Y:S02]  /*8ce0*/  USEL UR23, UR23, URZ, UP0 ;  /* 0x0000003f17177287 */ /* 0x000fe40008000000 */
[----:B------:R-:W-:-:S12]  /*8cf0*/  ULOP3.LUT UR24, UR4, UR24, URZ, 0x3c, !UPT ;  /* 0x0000001804187292 */ /* 0x000fd8000f8e3c3f */
.L_x_13:
[----:B------:R-:W-:-:S04]  /*8d00*/  UISETP.LT.AND UP0, UPT, UR10, 0x1, UPT ;  /* 0x000000010a00788c */ /* 0x000fc8000bf01270 */
[----:B------:R-:W-:-:S04]  /*8d10*/  USEL UR16, UR10, 0x1, UP0 ;  /* 0x000000010a107887 */ /* 0x000fc80008000000 */
[----:B------:R-:W-:-:S04]  /*8d20*/  UIADD3 UR26, UR10, -UR16, URZ ;  /* 0x800000100a1a7290 */ /* 0x000fc8000fffe03f */
[----:B------:R-:W-:-:S06]  /*8d30*/  UISETP.GE.AND UP0, UPT, UR26, 0x1, UPT ;  /* 0x000000011a00788c */ /* 0x000fcc000bf06270 */
[----:B------:R-:W-:-:S13]  /*8d40*/  PLOP3.LUT P0, PT, PT, PT, UP0, 0x80, 0x0 ;  /* 0x000000000000781c */ /* 0x000fda0003f0f008 */
[----:B------:R-:W-:Y:S05]  /*8d50*/  @!P0 BRA `(.L_x_19) ;  /* 0x0000008800848947 */ /* 0x000fea0003800000 */
[----:B------:R-:W-:Y:S01]  /*8d60*/  UMOV UR25, UR5 ;  /* 0x0000000500197c82 */ /* 0x000fe20008000000 */
[----:B------:R-:W-:-:S05]  /*8d70*/  ULDC UR27, c[0x0][0x50c] ;  /* 0x00014300001b7ab9 */ /* 0x000fca0000000800 */
.L_x_27:
[----:B------:R-:W-:-:S06]  /*8d80*/  UISETP.NE.AND UP0, UPT, UR22, 0x3, UPT ;  /* 0x000000031600788c */ /* 0x000fcc000bf05270 */
[----:B------:R-:W-:-:S13]  /*8d90*/  PLOP3.LUT P1, PT, PT, PT, UP0, 0x80, 0x0 ;  /* 0x000000000000781c */ /* 0x000fda0003f2f008 */
[----:B-----5:R-:W-:Y:S05]  /*8da0*/  @!P1 BRA `(.L_x_20) ;  /* 0x0000000000049947 */ /* 0x020fea0003800000 */
[----:B------:R-:W-:Y:S01]  /*8db0*/  BPT.TRAP 0x1 ;  /* 0x000000040000795c */ /* 0x000fe20000300000 */
.L_x_20:
[----:B------:R-:W1:Y:S01]  /*8dc0*/  S2UR UR16, SR_CgaCtaId ;  /* 0x00000000001079c3 */ /* 0x000e620000008800 */
[----:B------:R-:W-:Y:S01]  /*8dd0*/  UMOV UR12, 0x400 ;  /* 0x00000400000c7882 */ /* 0x000fe20000000000 */
[----:B0-----:R-:W-:-:S05]  /*8de0*/  IMAD.U32 R0, RZ, RZ, UR24 ;  /* 0x00000018ff007e24 */ /* 0x001fca000f8e00ff */
[----:B------:R-:W-:Y:S01]  /*8df0*/  SHF.L.U32 R0, R0, 0x1f, RZ ;  /* 0x0000001f00007819 */ /* 0x000fe200000006ff */
[----:B-1----:R-:W-:-:S04]  /*8e00*/  ULEA UR12, UR16, UR12, 0x18 ;  /* 0x0000000c100c7291 */ /* 0x002fc8000f8ec03f */
[----:B------:R-:W-:-:S09]  /*8e10*/  ULEA UR16, UR23, UR12, 0x3 ;  /* 0x0000000c17107291 */ /* 0x000fd2000f8e183f */
[----:B------:R0:W1:Y:S01]  /*8e20*/  SYNCS.PHASECHK.TRANS64.TRYWAIT P0, [UR16], R0 ;  /* 0x00000000ff0075a7 */ /* 0x0000620008000150 */
[----:B------:R-:W-:Y:S05]  /*8e30*/  @!P1 BRA `(.L_x_21) ;  /* 0x0000000000049947 */ /* 0x000fea0003800000 */
[----:B------:R-:W-:Y:S01]  /*8e40*/  BPT.TRAP 0x1 ;  /* 0x000000040000795c */ /* 0x000fe20000300000 */
.L_x_21:
[----:B-1----:R-:W-:Y:S05]  /*8e50*/  @P0 BRA `(.L_x_22) ;  /* 0x0000000000080947 */ /* 0x002fea0003800000 */
[----:B------:R-:W1:Y:S02]  /*8e60*/  SYNCS.PHASECHK.TRANS64.TRYWAIT P0, [UR16], R0 ;  /* 0x00000000ff0075a7 */ /* 0x000e640008000150 */
[----:B-1----:R-:W-:Y:S05]  /*8e70*/  @!P0 BRA `(.L_x_23) ;  /* 0x0000020800e08947 */ /* 0x002fea0003800000 */
.L_x_22:
        /* <DEDUP_REMOVED lines=64> */
[----:B-1----:R-:W3:Y:S04]  /*9280*/  LDL.LU.64 R108, [R1] ;  /* 0x00000000016c7983 */ /* 0x002ee80000300a00 */
        /* <DEDUP_REMOVED lines=64> */
[----:B------:R-:W-:Y:S01]  /*9690*/  UISETP.NE.AND UP0, UPT, UR7, URZ, UPT ;  /* 0x0000003f0700728c */ /* 0x000fe2000bf05270 */
[----:B------:R-:W-:Y:S01]  /*96a0*/  STL [R1+0x8bc], R23 ;  /* 0x0008bc1701007387 */ /* 0x000fe20000100800 */
[----:B------:R-:W-:Y:S02]  /*96b0*/  USHF.R.U32.HI UR16, URZ, 0x4, UR16 ;  /* 0x000000043f107899 */ /* 0x000fe40008011610 */
[----:B------:R-:W-:Y:S01]  /*96c0*/  USEL UR8, UR8, URZ, !UP0 ;  /* 0x0000003f08087287 */ /* 0x000fe2000c000000 */
[----:B------:R-:W-:Y:S01]  /*96d0*/  STL [R1+0x8b8], R22 ;  /* 0x0008b81601007387 */ /* 0x000fe20000100800 */
[----:B------:R-:W-:Y:S02]  /*96e0*/  ULOP3.LUT UR16, UR16, 0x3fff, URZ, 0xc0, !UPT ;  /* 0x00003fff10107892 */ /* 0x000fe4000f8ec03f */
[----:B------:R-:W-:Y:S01]  /*96f0*/  UISETP.NE.U32.AND UP0, UPT, UR8, URZ, UPT ;  /* 0x0000003f0800728c */ /* 0x000fe2000bf05070 */
[----:B------:R-:W-:Y:S01]  /*9700*/  STL [R1+0x8b4], R21 ;  /* 0x0008b41501007387 */ /* 0x000fe20000100800 */
[----:B------:R-:W-:-:S02]  /*9710*/  ULOP3.LUT UR7, UR11, 0x10000, URZ, 0xfc, !UPT ;  /* 0x000100000b077892 */ /* 0x000fc4000f8efc3f */
[----:B------:R-:W-:Y:S01]  /*9720*/  ULOP3.LUT UR8, UR16, 0x10000, URZ, 0xfc, !UPT ;  /* 0x0001000010087892 */ /* 0x000fe2000f8efc3f */
[----:B------:R-:W-:Y:S01]  /*9730*/  STL [R1+0x8b0], R20 ;  /* 0x0008b01401007387 */ /* 0x000fe20000100800 */
[----:B------:R-:W-:Y:S02]  /*9740*/  ULEA UR7, UR23, UR7, 0xb ;  /* 0x0000000717077291 */ /* 0x000fe4000f8e583f */
[----:B------:R-:W-:Y:S01]  /*9750*/  ULEA UR8, UR23, UR8, 0xb ;  /* 0x0000000817087291 */ /* 0x000fe2000f8e583f */
[----:B------:R-:W-:Y:S01]  /*9760*/  STL [R1+0x8ac], R19 ;  /* 0x0008ac1301007387 */ /* 0x000fe20000100800 */
[----:B------:R-:W-:Y:S01]  /*9770*/  UMOV UR17, 0x40000040 ;  /* 0x4000004000117882 */ /* 0x000fe20000000000 */
[----:B------:R-:W-:Y:S02]  /*9780*/  UMOV UR19, 0x40000040 ;  /* 0x4000004000137882 */ /* 0x000fe40000000000 */
[----:B------:R-:W-:Y:S01]  /*9790*/  UMOV UR16, UR7 ;  /* 0x0000000700107c82 */ /* 0x000fe20008000000 */
[----:B------:R-:W-:Y:S01]  /*97a0*/  STL [R1+0x8a8], R18 ;  /* 0x0008a81201007387 */ /* 0x000fe20000100800 */
[----:B------:R-:W-:-:S03]  /*97b0*/  UMOV UR18, UR8 ;  /* 0x0000000800127c82 */ /* 0x000fc60008000000 */
[----:B------:R-:W-:Y:S04]  /*97c0*/  STL [R1+0x8a4], R17 ;  /* 0x0008a41101007387 */ /* 0x000fe80000100800 */
        /* <DEDUP_REMOVED lines=14> */
[----:B-----5:R-:W-:Y:S01]  /*98b0*/  STL [R1+0x868], R2 ;  /* 0x0008680201007387 */ /* 0x020fe20000100800 */
[----:B---3--:R-:W-:-:S06]  /*98c0*/  WARPGROUP.ARRIVE ;  /* 0x00000000000079c5 */ /* 0x008fcc0000000000 */
[----:B------:R-:W-:Y:S03]  /*98d0*/  QGMMA.64x256x32.F32.E4M3.E4M3 R108, gdesc[UR16], R108, UP0, gsb0 ;  /* 0x03e00000106c79f3 */ /* 0x000fe6000b80086c */
        /* <DEDUP_REMOVED lines=65> */
[----:B-1----:R-:W3:Y:S04]  /*9cf0*/  LDL.LU.64 R234, [R1+0xcb8] ;  /* 0x000cb80001ea7983 */ /* 0x002ee80000300a00 */
[----:B------:R-:W4:Y:S04]  /*9d00*/  LDL.LU.64 R232, [R1+0xcb0] ;  /* 0x000cb00001e87983 */ /* 0x000f280000300a00 */
[----:B------:R-:W2:Y:S04]  /*9d10*/  LDL.LU.64 R230, [R1+0xca8] ;  /* 0x000ca80001e67983 */ /* 0x000ea80000300a00 */
        /* <DEDUP_REMOVED lines=60> */
[----:B------:R-:W2:Y:S01]  /*a0e0*/  LDL.LU.64 R108, [R1+0xac0] ;  /* 0x000ac000016c7983 */ /* 0x000ea20000300a00 */
[----:B------:R-:W-:Y:S01]  /*a0f0*/  UIADD3 UR16, UR7, 0x400, URZ ;  /* 0x0000040007107890 */ /* 0x000fe2000fffe03f */
[----:B------:R-:W-:-:S02]  /*a100*/  UMOV UR17, 0x40000040 ;  /* 0x4000004000117882 */ /* 0x000fc40000000000 */
[----:B---3--:R-:W-:Y:S04]  /*a110*/  STL.64 [R1+0xab8], R234 ;  /* 0x000ab8ea01007387 */ /* 0x008fe80000100a00 */
[----:B----4-:R-:W-:Y:S04]  /*a120*/  STL.64 [R1+0xab0], R232 ;  /* 0x000ab0e801007387 */ /* 0x010fe80000100a00 */
[----:B--2---:R-:W-:Y:S04]  /*a130*/  STL.64 [R1+0xaa8], R230 ;  /* 0x000aa8e601007387 */ /* 0x004fe80000100a00 */
        /* <DEDUP_REMOVED lines=38> */
[----:B------:R-:W-:Y:S01]  /*a3a0*/  STL.64 [R1+0x970], R152 ;  /* 0x0009709801007387 */ /* 0x000fe20000100a00 */
[----:B------:R-:W-:-:S06]  /*a3b0*/  WARPGROUP.ARRIVE ;  /* 0x00000000000079c5 */ /* 0x000fcc0000000000 */
[----:B------:R-:W-:Y:S03]  /*a3c0*/  QGMMA.64x256x32.F32.E4M3.E4M3 R24, gdesc[UR16], R24, UP0, gsb0 ;  /* 0x03e00000101879f3 */ /* 0x000fe6000b800818 */
        /* <DEDUP_REMOVED lines=23> */
[----:B-1----:R-:W2:Y:S04]  /*a540*/  LDL.LU.64 R108, [R1] ;  /* 0x00000000016c7983 */ /* 0x002ea80000300a00 */
        /* <DEDUP_REMOVED lines=63> */
[----:B------:R-:W-:-:S02]  /*a940*/  UIADD3 UR16, UR7, 0x2, URZ ;  /* 0x0000000207107890 */ /* 0x000fc4000fffe03f */
[----:B------:R-:W-:Y:S01]  /*a950*/  UIADD3 UR18, UR8, 0x2, URZ ;  /* 0x0000000208127890 */ /* 0x000fe2000fffe03f */
[----:B------:R-:W-:Y:S01]  /*a960*/  UMOV UR17, 0x40000040 ;  /* 0x4000004000117882 */ /* 0x000fe20000000000 */
[----:B------:R-:W-:Y:S01]  /*a970*/  UMOV UR19, 0x40000040 ;  /* 0x4000004000137882 */ /* 0x000fe20000000000 */
[----:B--2---:R-:W-:-:S06]  /*a980*/  WARPGROUP.ARRIVE ;  /* 0x00000000000079c5 */ /* 0x004fcc0000000000 */
[----:B------:R-:W-:Y:S03]  /*a990*/  QGMMA.64x256x32.F32.E4M3.E4M3 R108, gdesc[UR16], R108, gsb0 ;  /* 0x03e00000106c79f3 */ /* 0x000fe6000800086c */
[----:B------:R-:W-:Y:S02]  /*a9a0*/  WARPGROUP.DEPBAR.LE gsb0, 0x0 ;  /* 0x00008000000079c5 */ /* 0x000fe40000010000 */
[----:B------:R-:W-:Y:S01]  /*a9b0*/  STL.64 [R1], R108 ;  /* 0x0000006c01007387 */ /* 0x000fe20000100a00 */
[----:B------:R-:W-:Y:S02]  /*a9c0*/  IMAD.MOV.U32 R2, RZ, RZ, R234 ;  /* 0x000000ffff027224 */ /* 0x000fe400078e00ea */
[----:B0-----:R-:W-:Y:S01]  /*a9d0*/  IMAD.MOV.U32 R0, RZ, RZ, R235 ;  /* 0x000000ffff007224 */ /* 0x001fe200078e00eb */
        /* <DEDUP_REMOVED lines=31> */
[----:B------:R-:W-:-:S03]  /*abd0*/  IMAD.MOV.U32 R23, RZ, RZ, R213 ;  /* 0x000000ffff177224 */ /* 0x000fc600078e00d5 */
        /* <DEDUP_REMOVED lines=40> */
[----:B------:R0:W-:Y:S04]  /*ae60*/  STL [R1+0x1a0], R212 ;  /* 0x0001a0d401007387 */ /* 0x0001e80000100800 */
[----:B------:R-:W2:Y:S04]  /*ae70*/  LDL.LU.64 R234, [R1+0xab8] ;  /* 0x000ab80001ea7983 */ /* 0x000ea80000300a00 */
[----:B------:R-:W3:Y:S04]  /*ae80*/  LDL.LU.64 R232, [R1+0xab0] ;  /* 0x000ab00001e87983 */ /* 0x000ee80000300a00 */
[----:B------:R-:W4:Y:S04]  /*ae90*/  LDL.LU.64 R230, [R1+0xaa8] ;  /* 0x000aa80001e67983 */ /* 0x000f280000300a00 */
        /* <DEDUP_REMOVED lines=8> */
[----:B0-----:R-:W4:Y:S04]  /*af20*/  LDL.LU.64 R212, [R1+0xa60] ;  /* 0x000a600001d47983 */ /* 0x001f280000300a00 */
        /* <DEDUP_REMOVED lines=51> */
[----:B------:R-:W4:Y:S01]  /*b260*/  LDL.LU.64 R108, [R1+0x8c0] ;  /* 0x0008c000016c7983 */ /* 0x000f220000300a00 */
[----:B------:R-:W-:Y:S01]  /*b270*/  UIADD3 UR16, UR7, 0x402, URZ ;  /* 0x0000040207107890 */ /* 0x000fe2000fffe03f */
[----:B------:R-:W-:-:S02]  /*b280*/  UMOV UR17, 0x40000040 ;  /* 0x4000004000117882 */ /* 0x000fc40000000000 */
[----:B--2---:R-:W-:Y:S04]  /*b290*/  STL.64 [R1+0x860], R234 ;  /* 0x000860ea01007387 */ /* 0x004fe80000100a00 */
[----:B---3--:R-:W-:Y:S04]  /*b2a0*/  STL.64 [R1+0x858], R232 ;  /* 0x000858e801007387 */ /* 0x008fe80000100a00 */
[----:B----4-:R-:W-:Y:S04]  /*b2b0*/  STL.64 [R1+0x850], R230 ;  /* 0x000850e601007387 */ /* 0x010fe80000100a00 */
        /* <DEDUP_REMOVED lines=64> */
[----:B0-----:R-:W2:Y:S04]  /*b6c0*/  LDL.LU R108, [R1] ;  /* 0x00000000016c7983 */ /* 0x001ea80000300800 */
[----:B------:R-:W2:Y:S04]  /*b6d0*/  LDL.LU R109, [R1+0x4] ;  /* 0x00000400016d7983 */ /* 0x000ea80000300800 */
        /* <DEDUP_REMOVED lines=102> */
[----:B------:R-:W2:Y:S01]  /*bd40*/  LDL.LU R212, [R1+0x1a0] ;  /* 0x0001a00001d47983 */ /* 0x000ea20000300800 */
        /* <DEDUP_REMOVED lines=22> */
[----:B------:R-:W-:Y:S01]  /*beb0*/  IMAD.MOV.U32 R235, RZ, RZ, R0 ;  /* 0x000000ffffeb7224 */ /* 0x000fe200078e0000 */
[----:B------:R-:W-:Y:S01]  /*bec0*/  UIADD3 UR16, UR7, 0x4, URZ ;  /* 0x0000000407107890 */ /* 0x000fe2000fffe03f */
[----:B------:R0:W5:Y:S01]  /*bed0*/  LDL.LU R23, [R1+0x8bc] ;  /* 0x0008bc0001177983 */ /* 0x0001620000300800 */
[----:B------:R-:W-:Y:S01]  /*bee0*/  UIADD3 UR18, UR8, 0x4, URZ ;  /* 0x0000000408127890 */ /* 0x000fe2000fffe03f */
[----:B------:R-:W-:Y:S01]  /*bef0*/  UMOV UR17, 0x40000040 ;  /* 0x4000004000117882 */ /* 0x000fe20000000000 */
[----:B------:R-:W-:Y:S01]  /*bf00*/  UMOV UR19, 0x40000040 ;  /* 0x4000004000137882 */ /* 0x000fe20000000000 */
[----:B------:R0:W5:Y:S04]  /*bf10*/  LDL.LU R22, [R1+0x8b8] ;  /* 0x0008b80001167983 */ /* 0x0001680000300800 */
        /* <DEDUP_REMOVED lines=19> */
[----:B------:R0:W5:Y:S01]  /*c050*/  LDL.LU R2, [R1+0x868] ;  /* 0x0008680001027983 */ /* 0x0001620000300800 */
[----:B--2---:R-:W-:-:S06]  /*c060*/  WARPGROUP.ARRIVE ;  /* 0x00000000000079c5 */ /* 0x004fcc0000000000 */
        /* <DEDUP_REMOVED lines=66> */
[----:B-1----:R-:W2:Y:S04]  /*c490*/  LDL.LU.64 R234, [R1+0x860] ;  /* 0x0008600001ea7983 */ /* 0x002ea80000300a00 */
        /* <DEDUP_REMOVED lines=268> */
[----:B-1----:R0:W5:Y:S04]  /*d560*/  LDL.LU.64 R234, [R1+0x660] ;  /* 0x0006600001ea7983 */ /* 0x0021680000300a00 */
[----:B------:R0:W5:Y:S04]  /*d570*/  LDL.LU.64 R232, [R1+0x658] ;  /* 0x0006580001e87983 */ /* 0x0001680000300a00 */
        /* <DEDUP_REMOVED lines=63> */
[----:B------:R-:W-:Y:S01]  /*d970*/  UMOV UR17, 0x40000040 ;  /* 0x4000004000117882 */ /* 0x000fe20000000000 */
[----:B------:R-:W-:-:S04]  /*d980*/  UIADD3 UR6, UR6, 0x4, URZ ;  /* 0x0000000406067890 */ /* 0x000fc8000fffe03f */
[----:B------:R-:W-:-:S04]  /*d990*/  UISETP.NE.AND UP0, UPT, UR6, UR27, UPT ;  /* 0x0000001b0600728c */ /* 0x000fc8000bf05270 */
[----:B------:R-:W-:-:S06]  /*d9a0*/  USEL UR7, URZ, 0x1, UP0 ;  /* 0x000000013f077887 */ /* 0x000fcc0008000000 */
[----:B------:R-:W-:Y:S01]  /*d9b0*/  ISETP.NE.AND P0, PT, RZ, UR7, PT ;  /* 0x00000007ff007c0c */ /* 0x000fe2000bf05270 */
[----:B--2---:R-:W-:-:S06]  /*d9c0*/  WARPGROUP.ARRIVE ;  /* 0x00000000000079c5 */ /* 0x004fcc0000000000 */
[----:B------:R-:W-:Y:S03]  /*d9d0*/  QGMMA.64x256x32.F32.E4M3.E4M3 R24, gdesc[UR16], R24, gsb0 ;  /* 0x03e00000101879f3 */ /* 0x000fe60008000818 */
[----:B------:R-:W-:-:S03]  /*d9e0*/  WARPGROUP.DEPBAR.LE gsb0, 0x0 ;  /* 0x00008000000079c5 */ /* 0x000fc60000010000 */
[----:B0-----:R-:W-:Y:S05]  /*d9f0*/  @!P0 BRA `(.L_x_24) ;  /* 0x0000003800fc8947 */ /* 0x001fea0003800000 */
[----:B-----5:R0:W-:Y:S04]  /*da00*/  STL [R1+0x690], R225 ;  /* 0x000690e101007387 */ /* 0x0201e80000100800 */
[----:B------:R1:W-:Y:S01]  /*da10*/  STL [R1+0x68c], R226 ;  /* 0x00068ce201007387 */ /* 0x0003e20000100800 */
[----:B0-----:R-:W-:-:S03]  /*da20*/  IMAD.MOV.U32 R225, RZ, RZ, R0 ;  /* 0x000000ffffe17224 */ /* 0x001fc600078e0000 */
[----:B-1----:R-:W2:Y:S04]  /*da30*/  LDL R226, [R1+0x4] ;  /* 0x0000040001e27983 */ /* 0x002ea80000100800 */
[----:B------:R0:W-:Y:S04]  /*da40*/  STL [R1+0x688], R227 ;  /* 0x000688e301007387 */ /* 0x0001e80000100800 */
[----:B0-----:R-:W3:Y:S04]  /*da50*/  LDL R227, [R1+0x8] ;  /* 0x0000080001e37983 */ /* 0x001ee80000100800 */
[----:B------:R0:W-:Y:S04]  /*da60*/  STL [R1+0x684], R228 ;  /* 0x000684e401007387 */ /* 0x0001e80000100800 */
[----:B0-----:R-:W4:Y:S04]  /*da70*/  LDL R228, [R1+0xc] ;  /* 0x00000c0001e47983 */ /* 0x001f280000100800 */
        /* <DEDUP_REMOVED lines=211> */
[----:B0-----:R-:W4:Y:S04]  /*e7b0*/  LDL.LU R122, [R1+0x200] ;  /* 0x00020000017a7983 */ /* 0x001f280000300800 */
        /* <DEDUP_REMOVED lines=10> */
[----:B------:R-:W4:Y:S04]  /*e860*/  LDL.LU R0, [R1+0x22c] ;  /* 0x00022c0001007983 */ /* 0x000f280000300800 */
        /* <DEDUP_REMOVED lines=37> */
[----:B0-----:R-:W4:Y:S04]  /*eac0*/  LDL.LU R146, [R1+0x210] ;  /* 0x0002100001927983 */ /* 0x001f280000300800 */
[----:B------:R0:W-:Y:S01]  /*ead0*/  STL [R1+0x478], R147 ;  /* 0x0004789301007387 */ /* 0x0001e20000100800 */
[----:B------:R-:W-:-:S03]  /*eae0*/  FADD R2, R225, R2 ;  /* 0x00000002e1027221 */ /* 0x000fc60000000000 */
[----:B0-----:R-:W4:Y:S04]  /*eaf0*/  LDL R147, [R1+0x1f8] ;  /* 0x0001f80001937983 */ /* 0x001f280000100800 */
[----:B------:R0:W-:Y:S01]  /*eb00*/  STL [R1+0x474], R148 ;  /* 0x0004749401007387 */ /* 0x0001e20000100800 */
[----:B--2---:R-:W-:-:S01]  /*eb10*/  FADD R3, R226, R3 ;  /* 0x00000003e2037221 */ /* 0x004fc20000000000 */
[----:B---3--:R-:W-:Y:S02]  /*eb20*/  FADD R4, R227, R4 ;  /* 0x00000004e3047221 */ /* 0x008fe40000000000 */
[----:B0-----:R-:W2:Y:S04]  /*eb30*/  LDL R148, [R1+0x1c0] ;  /* 0x0001c00001947983 */ /* 0x001ea80000100800 */
[----:B------:R0:W-:Y:S01]  /*eb40*/  STL [R1+0x470], R149 ;  /* 0x0004709501007387 */ /* 0x0001e20000100800 */
[----:B----4-:R-:W-:-:S01]  /*eb50*/  FADD R5, R228, R5 ;  /* 0x00000005e4057221 */ /* 0x010fc20000000000 */
[----:B------:R-:W-:-:S02]  /*eb60*/  FADD R6, R229, R6 ;  /* 0x00000006e5067221 */ /* 0x000fc40000000000 */
[----:B0-----:R-:W3:Y:S04]  /*eb70*/  LDL R149, [R1+0x1f4] ;  /* 0x0001f40001957983 */ /* 0x001ee80000100800 */
[----:B------:R0:W-:Y:S01]  /*eb80*/  STL [R1+0x46c], R150 ;  /* 0x00046c9601007387 */ /* 0x0001e20000100800 */
[----:B------:R-:W-:-:S01]  /*eb90*/  FADD R7, R230, R7 ;  /* 0x00000007e6077221 */ /* 0x000fc20000000000 */
[----:B------:R-:W-:Y:S02]  /*eba0*/  FADD R8, R231, R8 ;  /* 0x00000008e7087221 */ /* 0x000fe40000000000 */
[----:B0-----:R-:W4:Y:S04]  /*ebb0*/  LDL.LU R150, [R1+0x20c] ;  /* 0x00020c0001967983 */ /* 0x001f280000300800 */
[----:B------:R0:W-:Y:S01]  /*ebc0*/  STL [R1+0x468], R151 ;  /* 0x0004689701007387 */ /* 0x0001e20000100800 */
[----:B------:R-:W-:-:S01]  /*ebd0*/  FADD R9, R232, R9 ;  /* 0x00000009e8097221 */ /* 0x000fc20000000000 */
[----:B------:R-:W-:-:S02]  /*ebe0*/  FADD R10, R233, R10 ;  /* 0x0000000ae90a7221 */ /* 0x000fc40000000000 */
[----:B0-----:R-:W3:Y:S04]  /*ebf0*/  LDL R151, [R1+0x1f0] ;  /* 0x0001f00001977983 */ /* 0x001ee80000100800 */
[----:B------:R-:W2:Y:S04]  /*ec00*/  LDL.LU R225, [R1+0x690] ;  /* 0x0006900001e17983 */ /* 0x000ea80000300800 */
[----:B------:R-:W4:Y:S04]  /*ec10*/  LDL.LU R226, [R1+0x68c] ;  /* 0x00068c0001e27983 */ /* 0x000f280000300800 */
[----:B------:R-:W3:Y:S04]  /*ec20*/  LDL.LU R227, [R1+0x688] ;  /* 0x0006880001e37983 */ /* 0x000ee80000300800 */
[----:B------:R-:W3:Y:S04]  /*ec30*/  LDL.LU R228, [R1+0x684] ;  /* 0x0006840001e47983 */ /* 0x000ee80000300800 */
[----:B------:R-:W3:Y:S01]  /*ec40*/  LDL.LU R229, [R1+0x680] ;  /* 0x0006800001e57983 */ /* 0x000ee20000300800 */
[----:B------:R-:W-:-:S03]  /*ec50*/  FADD R11, R234, R11 ;  /* 0x0000000bea0b7221 */ /* 0x000fc60000000000 */
[----:B------:R-:W3:Y:S01]  /*ec60*/  LDL.LU R230, [R1+0x67c] ;  /* 0x00067c0001e67983 */ /* 0x000ee20000300800 */
[----:B------:R-:W-:-:S03]  /*ec70*/  FADD R12, R235, R12 ;  /* 0x0000000ceb0c7221 */ /* 0x000fc60000000000 */
[----:B------:R-:W3:Y:S04]  /*ec80*/  LDL.LU R231, [R1+0x678] ;  /* 0x0006780001e77983 */ /* 0x000ee80000300800 */
[----:B------:R-:W3:Y:S04]  /*ec90*/  LDL.LU R232, [R1+0x674] ;  /* 0x0006740001e87983 */ /* 0x000ee80000300800 */
[----:B------:R-:W3:Y:S04]  /*eca0*/  LDL.LU R233, [R1+0x670] ;  /* 0x0006700001e97983 */ /* 0x000ee80000300800 */
[----:B------:R-:W3:Y:S04]  /*ecb0*/  LDL.LU R234, [R1+0x66c] ;  /* 0x00066c0001ea7983 */ /* 0x000ee80000300800 */
[----:B------:R-:W3:Y:S01]  /*ecc0*/  LDL.LU R235, [R1+0x668] ;  /* 0x0006680001eb7983 */ /* 0x000ee20000300800 */
[----:B------:R-:W-:-:S01]  /*ecd0*/  FADD R13, R24, R13 ;  /* 0x0000000d180d7221 */ /* 0x000fc20000000000 */
[----:B------:R-:W-:Y:S01]  /*ece0*/  FADD R14, R25, R14 ;  /* 0x0000000e190e7221 */ /* 0x000fe20000000000 */
[----:B------:R-:W-:-:S01]  /*ecf0*/  FADD R15, R26, R15 ;  /* 0x0000000f1a0f7221 */ /* 0x000fc20000000000 */
[----:B------:R-:W3:Y:S01]  /*ed00*/  LDL.LU R24, [R1+0x664] ;  /* 0x0006640001187983 */ /* 0x000ee20000300800 */
[----:B------:R-:W-:-:S01]  /*ed10*/  FADD R16, R27, R16 ;  /* 0x000000101b107221 */ /* 0x000fc20000000000 */
[----:B------:R-:W-:-:S02]  /*ed20*/  FADD R17, R28, R17 ;  /* 0x000000111c117221 */ /* 0x000fc40000000000 */
[----:B------:R-:W3:Y:S01]  /*ed30*/  LDL.LU R25, [R1+0x660] ;  /* 0x0006600001197983 */ /* 0x000ee20000300800 */
[----:B------:R-:W-:-:S03]  /*ed40*/  FADD R18, R29, R18 ;  /* 0x000000121d127221 */ /* 0x000fc60000000000 */
        /* <DEDUP_REMOVED lines=157> */
[----:B--2---:R-:W-:-:S03]  /*f720*/  FADD R225, R108, R225 ;  /* 0x000000e16ce17221 */ /* 0x004fc60000000000 */
[----:B------:R-:W2:Y:S01]  /*f730*/  LDL.LU R105, [R1+0x520] ;  /* 0x0005200001697983 */ /* 0x000ea20000300800 */
[----:B----4-:R-:W-:-:S03]  /*f740*/  FADD R226, R109, R226 ;  /* 0x000000e26de27221 */ /* 0x010fc60000000000 */
[----:B------:R-:W4:Y:S01]  /*f750*/  LDL.LU R106, [R1+0x51c] ;  /* 0x00051c00016a7983 */ /* 0x000f220000300800 */
[----:B---3--:R-:W-:-:S03]  /*f760*/  FADD R227, R110, R227 ;  /* 0x000000e36ee37221 */ /* 0x008fc60000000000 */
        /* <DEDUP_REMOVED lines=15> */
[----:B------:R-:W-:-:S01]  /*f860*/  FADD R235, R118, R235 ;  /* 0x000000eb76eb7221 */ /* 0x000fc20000000000 */
[----:B------:R-:W-:Y:S02]  /*f870*/  FADD R122, R121, R122 ;  /* 0x0000007a797a7221 */ /* 0x000fe40000000000 */
[----:B------:R-:W3:Y:S01]  /*f880*/  LDL.LU R115, [R1+0x4f8] ;  /* 0x0004f80001737983 */ /* 0x000ee20000300800 */
[----:B------:R-:W-:-:S03]  /*f890*/  FADD R236, R119, R236 ;  /* 0x000000ec77ec7221 */ /* 0x000fc60000000000 */
[----:B------:R-:W3:Y:S01]  /*f8a0*/  LDL.LU R116, [R1+0x4f4] ;  /* 0x0004f40001747983 */ /* 0x000ee20000300800 */
[----:B------:R-:W-:-:S03]  /*f8b0*/  FADD R237, R120, R237 ;  /* 0x000000ed78ed7221 */ /* 0x000fc60000000000 */
[----:B------:R-:W3:Y:S01]  /*f8c0*/  LDL.LU R117, [R1+0x4f0] ;  /* 0x0004f00001757983 */ /* 0x000ee20000300800 */
[----:B------:R-:W-:-:S03]  /*f8d0*/  FADD R124, R123, R124 ;  /* 0x0000007c7b7c7221 */ /* 0x000fc60000000000 */
[----:B------:R-:W3:Y:S04]  /*f8e0*/  LDL.LU R118, [R1+0x4ec] ;  /* 0x0004ec0001767983 */ /* 0x000ee80000300800 */
[----:B------:R-:W3:Y:S01]  /*f8f0*/  LDL.LU R119, [R1+0x4e8] ;  /* 0x0004e80001777983 */ /* 0x000ee20000300800 */
[----:B------:R-:W-:-:S03]  /*f900*/  FADD R126, R125, R126 ;  /* 0x0000007e7d7e7221 */ /* 0x000fc60000000000 */
[----:B------:R-:W3:Y:S04]  /*f910*/  LDL.LU R120, [R1+0x4e4] ;  /* 0x0004e40001787983 */ /* 0x000ee80000300800 */
[----:B------:R-:W3:Y:S04]  /*f920*/  LDL.LU R121, [R1+0x4e0] ;  /* 0x0004e00001797983 */ /* 0x000ee80000300800 */
[----:B------:R0:W-:Y:S01]  /*f930*/  STL [R1+0x200], R122 ;  /* 0x0002007a01007387 */ /* 0x0001e20000100800 */
[----:B------:R-:W-:-:S01]  /*f940*/  FADD R150, R127, R150 ;  /* 0x000000967f967221 */ /* 0x000fc20000000000 */
[----:B------:R-:W-:Y:S01]  /*f950*/  FADD R146, R148, R146 ;  /* 0x0000009294927221 */ /* 0x000fe20000000000 */
[----:B------:R-:W-:-:S01]  /*f960*/  FADD R143, R144, R143 ;  /* 0x0000008f908f7221 */ /* 0x000fc20000000000 */
[----:B------:R-:W-:Y:S01]  /*f970*/  FADD R141, R142, R141 ;  /* 0x0000008d8e8d7221 */ /* 0x000fe20000000000 */
[----:B0-----:R-:W3:Y:S04]  /*f980*/  LDL.LU R122, [R1+0x4dc] ;  /* 0x0004dc00017a7983 */ /* 0x001ee80000300800 */
[----:B------:R-:W3:Y:S04]  /*f990*/  LDL.LU R123, [R1+0x4d8] ;  /* 0x0004d800017b7983 */ /* 0x000ee80000300800 */
[----:B------:R0:W-:Y:S01]  /*f9a0*/  STL [R1+0x204], R124 ;  /* 0x0002047c01007387 */ /* 0x0001e20000100800 */
[----:B------:R-:W-:-:S01]  /*f9b0*/  FADD R139, R140, R139 ;  /* 0x0000008b8c8b7221 */ /* 0x000fc20000000000 */
[----:B------:R-:W-:Y:S01]  /*f9c0*/  FADD R137, R138, R137 ;  /* 0x000000898a897221 */ /* 0x000fe20000000000 */
[----:B------:R-:W-:-:S01]  /*f9d0*/  FADD R135, R136, R135 ;  /* 0x0000008788877221 */ /* 0x000fc20000000000 */
[----:B0-----:R-:W3:Y:S04]  /*f9e0*/  LDL.LU R124, [R1+0x4d4] ;  /* 0x0004d400017c7983 */ /* 0x001ee80000300800 */
[----:B------:R-:W3:Y:S04]  /*f9f0*/  LDL.LU R125, [R1+0x4d0] ;  /* 0x0004d000017d7983 */ /* 0x000ee80000300800 */
[----:B------:R0:W-:Y:S01]  /*fa00*/  STL [R1+0x208], R126 ;  /* 0x0002087e01007387 */ /* 0x0001e20000100800 */
[----:B------:R-:W-:-:S01]  /*fa10*/  FADD R131, R133, R131 ;  /* 0x0000008385837221 */ /* 0x000fc20000000000 */
[----:B------:R-:W-:-:S02]  /*fa20*/  FADD R0, R129, R0 ;  /* 0x0000000081007221 */ /* 0x000fc40000000000 */
[----:B0-----:R-:W3:Y:S04]  /*fa30*/  LDL.LU R126, [R1+0x4cc] ;  /* 0x0004cc00017e7983 */ /* 0x001ee80000300800 */
[----:B------:R-:W3:Y:S04]  /*fa40*/  LDL.LU R127, [R1+0x4c8] ;  /* 0x0004c800017f7983 */ /* 0x000ee80000300800 */
[----:B------:R-:W-:Y:S04]  /*fa50*/  STL [R1+0x20c], R150 ;  /* 0x00020c9601007387 */ /* 0x000fe80000100800 */
[----:B------:R-:W-:Y:S04]  /*fa60*/  STL [R1+0x210], R146 ;  /* 0x0002109201007387 */ /* 0x000fe80000100800 */
[----:B------:R-:W-:Y:S04]  /*fa70*/  STL [R1+0x214], R143 ;  /* 0x0002148f01007387 */ /* 0x000fe80000100800 */
[----:B------:R-:W-:Y:S04]  /*fa80*/  STL [R1+0x218], R141 ;  /* 0x0002188d01007387 */ /* 0x000fe80000100800 */
[----:B------:R-:W-:Y:S04]  /*fa90*/  STL [R1+0x21c], R139 ;  /* 0x00021c8b01007387 */ /* 0x000fe80000100800 */
[----:B------:R-:W-:Y:S04]  /*faa0*/  STL [R1+0x220], R137 ;  /* 0x0002208901007387 */ /* 0x000fe80000100800 */
[----:B------:R-:W2:Y:S04]  /*fab0*/  LDL.LU R129, [R1+0x230] ;  /* 0x0002300001817983 */ /* 0x000ea80000300800 */
[----:B------:R-:W-:Y:S04]  /*fac0*/  STL [R1+0x224], R135 ;  /* 0x0002248701007387 */ /* 0x000fe80000100800 */
[----:B------:R0:W-:Y:S04]  /*fad0*/  STL [R1+0x228], R131 ;  /* 0x0002288301007387 */ /* 0x0001e80000100800 */
[----:B0-----:R-:W4:Y:S04]  /*fae0*/  LDL.LU R131, [R1+0x234] ;  /* 0x0002340001837983 */ /* 0x001f280000300800 */
[----:B------:R-:W3:Y:S04]  /*faf0*/  LDL.LU R133, [R1+0x238] ;  /* 0x0002380001857983 */ /* 0x000ee80000300800 */
[----:B------:R0:W-:Y:S04]  /*fb00*/  STL [R1+0x22c], R0 ;  /* 0x00022c0001007387 */ /* 0x0001e80000100800 */
        /* <DEDUP_REMOVED lines=13> */
[----:B0-----:R-:W3:Y:S01]  /*fbe0*/  LDL.LU R0, [R1+0x270] ;  /* 0x0002700001007983 */ /* 0x001ee20000300800 */
[----:B--2---:R-:W-:-:S03]  /*fbf0*/  FADD R129, R128, R129 ;  /* 0x0000008180817221 */ /* 0x004fc60000000000 */
[----:B------:R-:W2:Y:S04]  /*fc00*/  LDL.LU R128, [R1+0x4c4] ;  /* 0x0004c40001807983 */ /* 0x000ea80000300800 */
[----:B------:R0:W-:Y:S04]  /*fc10*/  STL [R1+0x230], R129 ;  /* 0x0002308101007387 */ /* 0x0001e80000100800 */
[----:B0-----:R-:W2:Y:S01]  /*fc20*/  LDL.LU R129, [R1+0x4c0] ;  /* 0x0004c00001817983 */ /* 0x001ea20000300800 */
[----:B----4-:R-:W-:-:S03]  /*fc30*/  FADD R131, R130, R131 ;  /* 0x0000008382837221 */ /* 0x010fc60000000000 */
[----:B------:R-:W4:Y:S01]  /*fc40*/  LDL.LU R130, [R1+0x4bc] ;  /* 0x0004bc0001827983 */ /* 0x000f220000300800 */
[----:B---3--:R-:W-:-:S03]  /*fc50*/  FADD R133, R132, R133 ;  /* 0x0000008584857221 */ /* 0x008fc60000000000 */
[----:B------:R0:W-:Y:S01]  /*fc60*/  STL [R1+0x234], R131 ;  /* 0x0002348301007387 */ /* 0x0001e20000100800 */
[----:B------:R-:W-:-:S03]  /*fc70*/  FADD R135, R134, R135 ;  /* 0x0000008786877221 */ /* 0x000fc60000000000 */
[----:B0-----:R-:W3:Y:S01]  /*fc80*/  LDL.LU R131, [R1+0x4b8] ;  /* 0x0004b80001837983 */ /* 0x001ee20000300800 */
[----:B------:R-:W-:-:S03]  /*fc90*/  FADD R150, R151, R150 ;  /* 0x0000009697967221 */ /* 0x000fc60000000000 */
[----:B------:R-:W3:Y:S01]  /*fca0*/  LDL.LU R132, [R1+0x4b4] ;  /* 0x0004b40001847983 */ /* 0x000ee20000300800 */
[----:B------:R-:W-:-:S03]  /*fcb0*/  FADD R148, R149, R148 ;  /* 0x0000009495947221 */ /* 0x000fc60000000000 */
[----:B------:R0:W-:Y:S01]  /*fcc0*/  STL [R1+0x238], R133 ;  /* 0x0002388501007387 */ /* 0x0001e20000100800 */
[----:B------:R-:W-:-:S01]  /*fcd0*/  FADD R146, R147, R146 ;  /* 0x0000009293927221 */ /* 0x000fc20000000000 */
[----:B------:R-:W-:Y:S02]  /*fce0*/  FADD R144, R145, R144 ;  /* 0x0000009091907221 */ /* 0x000fe40000000000 */
[----:B0-----:R-:W3:Y:S01]  /*fcf0*/  LDL.LU R133, [R1+0x4b0] ;  /* 0x0004b00001857983 */ /* 0x001ee20000300800 */
[----:B------:R-:W-:-:S03]  /*fd00*/  FADD R143, R24, R143 ;  /* 0x0000008f188f7221 */ /* 0x000fc60000000000 */
[----:B------:R-:W3:Y:S01]  /*fd10*/  LDL.LU R134, [R1+0x4ac] ;  /* 0x0004ac0001867983 */ /* 0x000ee20000300800 */
[----:B------:R-:W-:-:S03]  /*fd20*/  FADD R142, R25, R142 ;  /* 0x0000008e198e7221 */ /* 0x000fc60000000000 */
[----:B------:R0:W-:Y:S01]  /*fd30*/  STL [R1+0x23c], R135 ;  /* 0x00023c8701007387 */ /* 0x0001e20000100800 */
[----:B------:R-:W-:-:S01]  /*fd40*/  FADD R141, R26, R141 ;  /* 0x0000008d1a8d7221 */ /* 0x000fc20000000000 */
[----:B------:R-:W-:Y:S01]  /*fd50*/  FADD R140, R27, R140 ;  /* 0x0000008c1b8c7221 */ /* 0x000fe20000000000 */
[----:B------:R-:W-:-:S01]  /*fd60*/  FADD R139, R28, R139 ;  /* 0x0000008b1c8b7221 */ /* 0x000fc20000000000 */
[----:B0-----:R-:W3:Y:S01]  /*fd70*/  LDL.LU R135, [R1+0x4a8] ;  /* 0x0004a80001877983 */ /* 0x001ee20000300800 */
[----:B------:R-:W-:-:S03]  /*fd80*/  FADD R138, R29, R138 ;  /* 0x0000008a1d8a7221 */ /* 0x000fc60000000000 */
[----:B------:R0:W-:Y:S01]  /*fd90*/  STL [R1+0x240], R150 ;  /* 0x0002409601007387 */ /* 0x0001e20000100800 */
[----:B------:R-:W-:-:S03]  /*fda0*/  FADD R137, R30, R137 ;  /* 0x000000891e897221 */ /* 0x000fc60000000000 */
[----:B------:R1:W-:Y:S01]  /*fdb0*/  STL [R1+0x244], R148 ;  /* 0x0002449401007387 */ /* 0x0003e20000100800 */
[----:B------:R-:W-:-:S03]  /*fdc0*/  FADD R136, R31, R136 ;  /* 0x000000881f887221 */ /* 0x000fc60000000000 */
[----:B------:R1:W-:Y:S01]  /*fdd0*/  STL [R1+0x248], R146 ;  /* 0x0002489201007387 */ /* 0x0003e20000100800 */
[----:B------:R-:W-:-:S03]  /*fde0*/  FADD R0, R32, R0 ;  /* 0x0000000020007221 */ /* 0x000fc60000000000 */
[----:B------:R1:W-:Y:S04]  /*fdf0*/  STL [R1+0x24c], R144 ;  /* 0x00024c9001007387 */ /* 0x0003e80000100800 */
[----:B------:R1:W-:Y:S04]  /*fe00*/  STL [R1+0x250], R143 ;  /* 0x0002508f01007387 */ /* 0x0003e80000100800 */
[----:B------:R1:W-:Y:S04]  /*fe10*/  STL [R1+0x254], R142 ;  /* 0x0002548e01007387 */ /* 0x0003e80000100800 */
[----:B------:R1:W-:Y:S04]  /*fe20*/  STL [R1+0x258], R141 ;  /* 0x0002588d01007387 */ /* 0x0003e80000100800 */
[----:B------:R1:W-:Y:S04]  /*fe30*/  STL [R1+0x25c], R140 ;  /* 0x00025c8c01007387 */ /* 0x0003e80000100800 */
[----:B------:R1:W-:Y:S04]  /*fe40*/  STL [R1+0x260], R139 ;  /* 0x0002608b01007387 */ /* 0x0003e80000100800 */
[----:B------:R1:W-:Y:S04]  /*fe50*/  STL [R1+0x264], R138 ;  /* 0x0002648a01007387 */ /* 0x0003e80000100800 */
[----:B------:R-:W2:Y:S04]  /*fe60*/  LDL.LU R151, [R1+0x274] ;  /* 0x0002740001977983 */ /* 0x000ea80000300800 */
[----:B------:R1:W-:Y:S04]  /*fe70*/  STL [R1+0x268], R137 ;  /* 0x0002688901007387 */ /* 0x0003e80000100800 */
[----:B0-----:R-:W4:Y:S04]  /*fe80*/  LDL.LU R150, [R1+0x278] ;  /* 0x0002780001967983 */ /* 0x001f280000300800 */
[----:B------:R0:W-:Y:S04]  /*fe90*/  STL [R1+0x26c], R136 ;  /* 0x00026c8801007387 */ /* 0x0001e80000100800 */
[----:B------:R-:W3:Y:S04]  /*fea0*/  LDL.LU R149, [R1+0x27c] ;  /* 0x00027c0001957983 */ /* 0x000ee80000300800 */
[----:B------:R0:W-:Y:S04]  /*feb0*/  STL [R1+0x270], R0 ;  /* 0x0002700001007387 */ /* 0x0001e80000100800 */
[----:B-1----:R-:W3:Y:S04]  /*fec0*/  LDL.LU R148, [R1+0x280] ;  /* 0x0002800001947983 */ /* 0x002ee80000300800 */
        /* <DEDUP_REMOVED lines=11> */
[----:B0-----:R-:W3:Y:S04]  /*ff80*/  LDL.LU R136, [R1+0x2b0] ;  /* 0x0002b00001887983 */ /* 0x001ee80000300800 */
[----:B------:R-:W3:Y:S01]  /*ff90*/  LDL.LU R0, [R1+0x2b4] ;  /* 0x0002b40001007983 */ /* 0x000ee20000300800 */
[----:B--2---:R-:W-:-:S05]  /*ffa0*/  FADD R151, R33, R151 ;  /* 0x0000009721977221 */ /* 0x004fca0000000000 */
[----:B------:R0:W-:Y:S01]  /*ffb0*/  STL [R1+0x274], R151 ;  /* 0x0002749701007387 */ /* 0x0001e20000100800 */
[----:B----4-:R-:W-:-:S05]  /*ffc0*/  FADD R150, R34, R150 ;  /* 0x0000009622967221 */ /* 0x010fca0000000000 */
[----:B------:R1:W-:Y:S01]  /*ffd0*/  STL [R1+0x278], R150 ;  /* 0x0002789601007387 */ /* 0x0003e20000100800 */
[----:B---3--:R-:W-:-:S05]  /*ffe0*/  FADD R149, R35, R149 ;  /* 0x0000009523957221 */ /* 0x008fca0000000000 */
[----:B------:R2:W-:Y:S01]  /*fff0*/  STL [R1+0x27c], R149 ;  /* 0x00027c9501007387 */ /* 0x0005e20000100800 */
[----:B------:R-:W-:-:S01]  /*10000*/  FADD R148, R36, R148 ;  /* 0x0000009424947221 */ /* 0x000fc20000000000 */
[----:B------:R-:W-:-:S04]  /*10010*/  FADD R147, R37, R147 ;  /* 0x0000009325937221 */ /* 0x000fc80000000000 */
[----:B------:R3:W-:Y:S01]  /*10020*/  STL [R1+0x280], R148 ;  /* 0x0002809401007387 */ /* 0x0007e20000100800 */
[----:B------:R-:W-:-:S03]  /*10030*/  FADD R146, R38, R146 ;  /* 0x0000009226927221 */ /* 0x000fc60000000000 */
        /* <DEDUP_REMOVED lines=20> */
[----:B0-----:R-:W4:Y:S01]  /*10180*/  LDL.LU R151, [R1+0x2b8] ;  /* 0x0002b80001977983 */ /* 0x001f220000300800 */
[----:B------:R-:W-:-:S03]  /*10190*/  FADD R0, R49, R0 ;  /* 0x0000000031007221 */ /* 0x000fc60000000000 */
[----:B------:R0:W-:Y:S04]  /*101a0*/  STL [R1+0x2ac], R137 ;  /* 0x0002ac8901007387 */ /* 0x0001e80000100800 */
[----:B-1----:R-:W4:Y:S04]  /*101b0*/  LDL.LU R150, [R1+0x2bc] ;  /* 0x0002bc0001967983 */ /* 0x002f280000300800 */
[----:B------:R1:W-:Y:S04]  /*101c0*/  STL [R1+0x2b0], R136 ;  /* 0x0002b08801007387 */ /* 0x0003e80000100800 */
[----:B--2---:R-:W2:Y:S04]  /*101d0*/  LDL.LU R149, [R1+0x2c0] ;  /* 0x0002c00001957983 */ /* 0x004ea80000300800 */
[----:B------:R1:W-:Y:S04]  /*101e0*/  STL [R1+0x2b4], R0 ;  /* 0x0002b40001007387 */ /* 0x0003e80000100800 */
[----:B---3--:R-:W3:Y:S04]  /*101f0*/  LDL.LU R148, [R1+0x2c4] ;  /* 0x0002c40001947983 */ /* 0x008ee80000300800 */
[----:B----4-:R-:W4:Y:S04]  /*10200*/  LDL.LU R147, [R1+0x2c8] ;  /* 0x0002c80001937983 */ /* 0x010f280000300800 */
[----:B------:R-:W4:Y:S04]  /*10210*/  LDL.LU R146, [R1+0x2cc] ;  /* 0x0002cc0001927983 */ /* 0x000f280000300800 */
        /* <DEDUP_REMOVED lines=8> */
[----:B0-----:R-:W4:Y:S04]  /*102a0*/  LDL.LU R137, [R1+0x2f0] ;  /* 0x0002f00001897983 */ /* 0x001f280000300800 */
[----:B-1----:R-:W4:Y:S04]  /*102b0*/  LDL.LU R136, [R1+0x2f4] ;  /* 0x0002f40001887983 */ /* 0x002f280000300800 */
[----:B------:R-:W4:Y:S01]  /*102c0*/  LDL.LU R0, [R1+0x2f8] ;  /* 0x0002f80001007983 */ /* 0x000f220000300800 */
[----:B------:R-:W-:-:S01]  /*102d0*/  FADD R151, R50, R151 ;  /* 0x0000009732977221 */ /* 0x000fc20000000000 */
[----:B------:R-:W-:-:S04]  /*102e0*/  FADD R150, R51, R150 ;  /* 0x0000009633967221 */ /* 0x000fc80000000000 */
[----:B------:R0:W-:Y:S01]  /*102f0*/  STL [R1+0x2b8], R151 ;  /* 0x0002b89701007387 */ /* 0x0001e20000100800 */
[----:B--2---:R-:W-:-:S03]  /*10300*/  FADD R149, R52, R149 ;  /* 0x0000009534957221 */ /* 0x004fc60000000000 */
[----:B------:R1:W-:Y:S01]  /*10310*/  STL [R1+0x2bc], R150 ;  /* 0x0002bc9601007387 */ /* 0x0003e20000100800 */
[----:B---3--:R-:W-:-:S03]  /*10320*/  FADD R148, R53, R148 ;  /* 0x0000009435947221 */ /* 0x008fc60000000000 */
[----:B------:R2:W-:Y:S01]  /*10330*/  STL [R1+0x2c0], R149 ;  /* 0x0002c09501007387 */ /* 0x0005e20000100800 */
[----:B----4-:R-:W-:-:S03]  /*10340*/  FADD R147, R54, R147 ;  /* 0x0000009336937221 */ /* 0x010fc60000000000 */
        /* <DEDUP_REMOVED lines=198> */
[----:B------:R-:W-:Y:S01]  /*10fb0*/  STL [R1+0x3c8], R151 ;  /* 0x0003c89701007387 */ /* 0x000fe20000100800 */
[----:B--2---:R-:W-:-:S03]  /*10fc0*/  FADD R149, R120, R149 ;  /* 0x0000009578957221 */ /* 0x004fc60000000000 */
[----:B------:R-:W-:Y:S01]  /*10fd0*/  STL [R1+0x3cc], R150 ;  /* 0x0003cc9601007387 */ /* 0x000fe20000100800 */
[----:B---3--:R-:W-:-:S03]  /*10fe0*/  FADD R148, R121, R148 ;  /* 0x0000009479947221 */ /* 0x008fc60000000000 */
[----:B------:R-:W-:Y:S01]  /*10ff0*/  STL [R1+0x3d0], R149 ;  /* 0x0003d09501007387 */ /* 0x000fe20000100800 */
[----:B----4-:R-:W-:-:S03]  /*11000*/  FADD R147, R122, R147 ;  /* 0x000000937a937221 */ /* 0x010fc60000000000 */
[----:B------:R-:W-:Y:S01]  /*11010*/  STL [R1+0x3d4], R148 ;  /* 0x0003d49401007387 */ /* 0x000fe20000100800 */
[----:B------:R-:W-:-:S03]  /*11020*/  FADD R146, R123, R146 ;  /* 0x000000927b927221 */ /* 0x000fc60000000000 */
        /* <DEDUP_REMOVED lines=17> */
[----:B------:R-:W-:-:S01]  /*11140*/  FADD R137, R132, R137 ;  /* 0x0000008984897221 */ /* 0x000fc20000000000 */
[----:B------:R-:W-:Y:S02]  /*11150*/  FADD R136, R133, R136 ;  /* 0x0000008885887221 */ /* 0x000fe40000000000 */
[----:B------:R-:W-:Y:S04]  /*11160*/  STL [R1+0x3fc], R138 ;  /* 0x0003fc8a01007387 */ /* 0x000fe80000100800 */
[----:B------:R0:W-:Y:S04]  /*11170*/  STL [R1+0x404], R136 ;  /* 0x0004048801007387 */ /* 0x0001e80000100800 */
[----:B------:R1:W-:Y:S04]  /*11180*/  STL [R1+0x400], R137 ;  /* 0x0004008901007387 */ /* 0x0003e80000100800 */
[----:B0-----:R-:W2:Y:S01]  /*11190*/  LDL.LU R136, [R1+0x40c] ;  /* 0x00040c0001887983 */ /* 0x001ea20000300800 */
[----:B------:R-:W-:-:S03]  /*111a0*/  FADD R0, R134, R0 ;  /* 0x0000000086007221 */ /* 0x000fc60000000000 */
[----:B-1----:R-:W3:Y:S04]  /*111b0*/  LDL.LU R137, [R1+0x410] ;  /* 0x0004100001897983 */ /* 0x002ee80000300800 */
[----:B------:R-:W4:Y:S04]  /*111c0*/  LDL.LU R138, [R1+0x414] ;  /* 0x00041400018a7983 */ /* 0x000f280000300800 */
[----:B------:R0:W-:Y:S04]  /*111d0*/  STL [R1+0x408], R0 ;  /* 0x0004080001007387 */ /* 0x0001e80000100800 */
        /* <DEDUP_REMOVED lines=13> */
[----:B0-----:R-:W4:Y:S01]  /*112b0*/  LDL.LU R0, [R1+0x44c] ;  /* 0x00044c0001007983 */ /* 0x001f220000300800 */
[----:B--2---:R-:W-:-:S05]  /*112c0*/  FADD R136, R135, R136 ;  /* 0x0000008887887221 */ /* 0x004fca0000000000 */
[----:B------:R0:W-:Y:S04]  /*112d0*/  STL [R1+0x40c], R136 ;  /* 0x00040c8801007387 */ /* 0x0001e80000100800 */
[----:B0-----:R-:W3:Y:S02]  /*112e0*/  LDL.LU R136, [R1+0x4a4] ;  /* 0x0004a40001887983 */ /* 0x001ee40000300800 */
[----:B---3--:R-:W-:-:S05]  /*112f0*/  FADD R137, R136, R137 ;  /* 0x0000008988897221 */ /* 0x008fca0000000000 */
[----:B------:R0:W-:Y:S04]  /*11300*/  STL [R1+0x410], R137 ;  /* 0x0004108901007387 */ /* 0x0001e80000100800 */
[----:B0-----:R-:W4:Y:S02]  /*11310*/  LDL.LU R137, [R1+0x4a0] ;  /* 0x0004a00001897983 */ /* 0x001f240000300800 */
[----:B----4-:R-:W-:-:S05]  /*11320*/  FADD R138, R137, R138 ;  /* 0x0000008a898a7221 */ /* 0x010fca0000000000 */
[----:B------:R0:W-:Y:S04]  /*11330*/  STL [R1+0x414], R138 ;  /* 0x0004148a01007387 */ /* 0x0001e80000100800 */
[----:B0-----:R-:W2:Y:S02]  /*11340*/  LDL.LU R138, [R1+0x49c] ;  /* 0x00049c00018a7983 */ /* 0x001ea40000300800 */
[----:B--2---:R-:W-:-:S05]  /*11350*/  FADD R139, R138, R139 ;  /* 0x0000008b8a8b7221 */ /* 0x004fca0000000000 */
        /* <DEDUP_REMOVED lines=37> */
[----:B0-----:R-:W2:Y:S01]  /*115b0*/  LDL.LU R151, [R1+0x468] ;  /* 0x0004680001977983 */ /* 0x001ea20000300800 */
[----:B------:R-:W-:Y:S01]  /*115c0*/  UMOV UR6, URZ ;  /* 0x0000003f00067c82 */ /* 0x000fe20008000000 */
[----:B--2---:R-:W-:-:S05]  /*115d0*/  FADD R0, R0, R151 ;  /* 0x0000009700007221 */ /* 0x004fca0000000000 */
[----:B------:R0:W-:Y:S02]  /*115e0*/  STL [R1+0x44c], R0 ;  /* 0x00044c0001007387 */ /* 0x0001e40000100800 */
.L_x_24:
[----:B------:R-:W-:Y:S05]  /*115f0*/  @!P1 BRA `(.L_x_25) ;  /* 0x0000000000049947 */ /* 0x000fea0003800000 */
[----:B------:R-:W-:Y:S01]  /*11600*/  BPT.TRAP 0x1 ;  /* 0x000000040000795c */ /* 0x000fe20000300000 */
.L_x_25:
[----:B------:R-:W-:Y:S02]  /*11610*/  UISETP.GT.U32.AND UP0, UPT, UR13, 0x1, UPT ;  /* 0x000000010d00788c */ /* 0x000fe4000bf04070 */
[----:B------:R-:W-:-:S04]  /*11620*/  ULEA UR8, UR25, UR12, 0x3 ;  /* 0x0000000c19087291 */ /* 0x000fc8000f8e183f */
[----:B------:R-:W-:Y:S01]  /*11630*/  UIADD3 UR8, UR8, 0x28, URZ ;  /* 0x0000002808087890 */ /* 0x000fe2000fffe03f */
[----:B------:R-:W-:-:S03]  /*11640*/  PLOP3.LUT P0, PT, PT, PT, UP0, 0x80, 0x0 ;  /* 0x000000000000781c */ /* 0x000fc60003f0f008 */
[----:B------:R-:W-:-:S09]  /*11650*/  UPRMT UR8, URZ, 0x654, UR8 ;  /* 0x000006543f087896 */ /* 0x000fd20008000008 */
[----:B------:R-:W-:Y:S01]  /*11660*/  SYNCS.ARRIVE.TRANS64.RED.A1T0 RZ, [UR8], RZ ;  /* 0x000000ffffff79a7 */ /* 0x000fe20008100408 */
[----:B------:R-:W-:Y:S05]  /*11670*/  @P0 BRA `(.L_x_26) ;  /* 0x0000000000040947 */ /* 0x000fea0003800000 */
[----:B------:R-:W-:Y:S01]  /*11680*/  BPT.TRAP 0x1 ;  /* 0x000000040000795c */ /* 0x000fe20000300000 */
.L_x_26:
[----:B------:R-:W-:Y:S02]  /*11690*/  UISETP.GT.AND UP2, UPT, UR26, 0x1, UPT ;  /* 0x000000011a00788c */ /* 0x000fe4000bf44270 */
[----:B------:R-:W-:Y:S02]  /*116a0*/  UIADD3 UR23, UR23, 0x1, URZ ;  /* 0x0000000117177890 */ /* 0x000fe4000fffe03f */
[----:B------:R-:W-:Y:S02]  /*116b0*/  UIADD3 UR25, UR25, 0x1, URZ ;  /* 0x0000000119197890 */ /* 0x000fe4000fffe03f */
[----:B------:R-:W-:Y:S01]  /*116c0*/  PLOP3.LUT P0, PT, PT, PT, UP2, 0x80, 0x0 ;  /* 0x000000000000781c */ /* 0x000fe20003f0f028 */
[----:B------:R-:W-:Y:S02]  /*116d0*/  UISETP.NE.AND UP0, UPT, UR23, 0x5, UPT ;  /* 0x000000051700788c */ /* 0x000fe4000bf05270 */
[----:B------:R-:W-:Y:S02]  /*116e0*/  UIADD3 UR16, UR26, -0x1, URZ ;  /* 0xffffffff1a107890 */ /* 0x000fe4000fffe03f */
[----:B------:R-:W-:-:S02]  /*116f0*/  USEL UR8, URZ, 0x1, UP0 ;  /* 0x000000013f087887 */ /* 0x000fc40008000000 */
[----:B------:R-:W-:Y:S02]  /*11700*/  UISETP.NE.AND UP1, UPT, UR25, 0x5, UPT ;  /* 0x000000051900788c */ /* 0x000fe4000bf25270 */
[----:B------:R-:W-:Y:S02]  /*11710*/  ULOP3.LUT UR24, UR24, UR8, URZ, 0x3c, !UPT ;  /* 0x0000000818187292 */ /* 0x000fe4000f8e3c3f */
[----:B------:R-:W-:Y:S02]  /*11720*/  USEL UR23, UR23, URZ, UP0 ;  /* 0x0000003f17177287 */ /* 0x000fe40008000000 */
[----:B------:R-:W-:Y:S01]  /*11730*/  USEL UR25, UR25, URZ, UP1 ;  /* 0x0000003f19197287 */ /* 0x000fe20008800000 */
[----:B------:R-:W-:Y:S01]  /*11740*/  UMOV UR8, 0x1 ;  /* 0x0000000100087882 */ /* 0x000fe20000000000 */
[----:B------:R-:W-:Y:S01]  /*11750*/  UMOV UR26, UR16 ;  /* 0x00000010001a7c82 */ /* 0x000fe20008000000 */
[----:B------:R-:W-:Y:S09]  /*11760*/  @P0 BRA `(.L_x_27) ;  /* 0xffffff7400840947 */ /* 0x000ff2000383ffff */
.L_x_19:
[----:B------:R-:W-:-:S04]  /*11770*/  UISETP.NE.AND UP0, UPT, UR6, URZ, UPT ;  /* 0x0000003f0600728c */ /* 0x000fc8000bf05270 */
[----:B------:R-:W-:-:S06]  /*11780*/  USEL UR6, URZ, 0x1, !UP0 ;  /* 0x000000013f067887 */ /* 0x000fcc000c000000 */
[----:B------:R-:W-:-:S13]  /*11790*/  ISETP.NE.AND P0, PT, RZ, UR6, PT ;  /* 0x00000006ff007c0c */ /* 0x000fda000bf05270 */
[----:B------:R-:W-:Y:S05]  /*117a0*/  @!P0 BRA `(.L_x_28) ;  /* 0x0000003800188947 */ /* 0x000fea0003800000 */
[----:B------:R1:W-:Y:S04]  /*117b0*/  STL [R1+0x620], R41 ;  /* 0x0006202901007387 */ /* 0x0003e80000100800 */
[----:B-1----:R-:W3:Y:S04]  /*117c0*/  LDL.LU R41, [R1] ;  /* 0x0000000001297983 */ /* 0x002ee80000300800 */
[----:B------:R1:W-:Y:S04]  /*117d0*/  STL [R1+0x61c], R42 ;  /* 0x00061c2a01007387 */ /* 0x0003e80000100800 */
[----:B-1----:R-:W4:Y:S04]  /*117e0*/  LDL.LU R42, [R1+0x4] ;  /* 0x00000400012a7983 */ /* 0x002f280000300800 */
[----:B------:R1:W-:Y:S04]  /*117f0*/  STL [R1+0x618], R43 ;  /* 0x0006182b01007387 */ /* 0x0003e80000100800 */
[----:B-1----:R-:W2:Y:S04]  /*11800*/  LDL.LU R43, [R1+0x8] ;  /* 0x00000800012b7983 */ /* 0x002ea80000300800 */
        /* <DEDUP_REMOVED lines=146> */
[----:B0-----:R-:W2:Y:S04]  /*12130*/  LDL.LU R0, [R1+0x204] ;  /* 0x0002040001007983 */ /* 0x001ea80000300800 */
[----:B------:R0:W-:Y:S04]  /*12140*/  STL [R1+0x4f0], R117 ;  /* 0x0004f07501007387 */ /* 0x0001e80000100800 */
        /* <DEDUP_REMOVED lines=68> */
[----:B0-----:R-:W2:Y:S01]  /*12590*/  LDL.LU R151, [R1+0x130] ;  /* 0x0001300001977983 */ /* 0x001ea20000300800 */
[----:B---3-5:R-:W-:Y:S01]  /*125a0*/  FADD R2, R41, R2 ;  /* 0x0000000229027221 */ /* 0x028fe20000000000 */
[----:B----4-:R-:W-:Y:S01]  /*125b0*/  FADD R3, R42, R3 ;  /* 0x000000032a037221 */ /* 0x010fe20000000000 */
[----:B--2---:R-:W-:Y:S01]  /*125c0*/  FADD R4, R43, R4 ;  /* 0x000000042b047221 */ /* 0x004fe20000000000 */
[----:B------:R-:W2:Y:S01]  /*125d0*/  LDL.LU R41, [R1+0x620] ;  /* 0x0006200001297983 */ /* 0x000ea20000300800 */
[----:B------:R-:W-:Y:S01]  /*125e0*/  FADD R5, R44, R5 ;  /* 0x000000052c057221 */ /* 0x000fe20000000000 */
[----:B------:R-:W-:-:S02]  /*125f0*/  FADD R6, R45, R6 ;  /* 0x000000062d067221 */ /* 0x000fc40000000000 */
[----:B------:R-:W3:Y:S01]  /*12600*/  LDL.LU R42, [R1+0x61c] ;  /* 0x00061c00012a7983 */ /* 0x000ee20000300800 */
[----:B------:R-:W-:-:S03]  /*12610*/  FADD R7, R46, R7 ;  /* 0x000000072e077221 */ /* 0x000fc60000000000 */
[----:B------:R-:W4:Y:S01]  /*12620*/  LDL.LU R43, [R1+0x618] ;  /* 0x00061800012b7983 */ /* 0x000f220000300800 */
[----:B------:R-:W-:-:S03]  /*12630*/  FADD R8, R47, R8 ;  /* 0x000000082f087221 */ /* 0x000fc60000000000 */
[----:B------:R-:W2:Y:S01]  /*12640*/  LDL.LU R44, [R1+0x614] ;  /* 0x00061400012c7983 */ /* 0x000ea20000300800 */
[----:B------:R-:W-:-:S03]  /*12650*/  FADD R9, R48, R9 ;  /* 0x0000000930097221 */ /* 0x000fc60000000000 */
        /* <DEDUP_REMOVED lines=133> */
[----:B------:R-:W-:Y:S01]  /*12eb0*/  FADD R204, R115, R204 ;  /* 0x000000cc73cc7221 */ /* 0x000fe20000000000 */
[----:B------:R-:W-:Y:S02]  /*12ec0*/  FADD R118, R119, R118 ;  /* 0x0000007677767221 */ /* 0x000fe40000000000 */
[----:B------:R-:W2:Y:S01]  /*12ed0*/  LDL.LU R112, [R1+0x504] ;  /* 0x0005040001707983 */ /* 0x000ea20000300800 */
[----:B------:R-:W-:-:S03]  /*12ee0*/  FADD R205, R116, R205 ;  /* 0x000000cd74cd7221 */ /* 0x000fc60000000000 */
[----:B------:R-:W2:Y:S01]  /*12ef0*/  LDL.LU R113, [R1+0x500] ;  /* 0x0005000001717983 */ /* 0x000ea20000300800 */
[----:B------:R-:W-:-:S03]  /*12f00*/  FADD R0, R117, R0 ;  /* 0x0000000075007221 */ /* 0x000fc60000000000 */
[----:B------:R-:W2:Y:S01]  /*12f10*/  LDL.LU R114, [R1+0x4fc] ;  /* 0x0004fc0001727983 */ /* 0x000ea20000300800 */
[----:B------:R-:W-:-:S03]  /*12f20*/  FADD R208, R149, R208 ;  /* 0x000000d095d07221 */ /* 0x000fc60000000000 */
[----:B------:R-:W2:Y:S04]  /*12f30*/  LDL.LU R115, [R1+0x4f8] ;  /* 0x0004f80001737983 */ /* 0x000ea80000300800 */
[----:B------:R-:W2:Y:S01]  /*12f40*/  LDL.LU R116, [R1+0x4f4] ;  /* 0x0004f40001747983 */ /* 0x000ea20000300800 */
[----:B------:R-:W-:Y:S01]  /*12f50*/  FADD R207, R150, R207 ;  /* 0x000000cf96cf7221 */ /* 0x000fe20000000000 */
[----:B------:R-:W-:Y:S01]  /*12f60*/  FADD R206, R151, R206 ;  /* 0x000000ce97ce7221 */ /* 0x000fe20000000000 */
[----:B------:R-:W-:Y:S01]  /*12f70*/  FADD R237, R120, R237 ;  /* 0x000000ed78ed7221 */ /* 0x000fe20000000000 */
[----:B------:R-:W3:Y:S01]  /*12f80*/  LDL.LU R117, [R1+0x1b8] ;  /* 0x0001b80001757983 */ /* 0x000ee20000300800 */
[----:B------:R-:W-:Y:S01]  /*12f90*/  FADD R236, R121, R236 ;  /* 0x000000ec79ec7221 */ /* 0x000fe20000000000 */
[----:B------:R-:W-:Y:S01]  /*12fa0*/  FADD R235, R122, R235 ;  /* 0x000000eb7aeb7221 */ /* 0x000fe20000000000 */
[----:B------:R-:W-:Y:S01]  /*12fb0*/  FADD R234, R123, R234 ;  /* 0x000000ea7bea7221 */ /* 0x000fe20000000000 */
[----:B------:R-:W3:Y:S01]  /*12fc0*/  LDL.LU R149, [R1+0x208] ;  /* 0x0002080001957983 */ /* 0x000ee20000300800 */
[----:B------:R-:W-:Y:S01]  /*12fd0*/  FADD R233, R124, R233 ;  /* 0x000000e97ce97221 */ /* 0x000fe20000000000 */
[----:B------:R-:W-:Y:S01]  /*12fe0*/  FADD R232, R125, R232 ;  /* 0x000000e87de87221 */ /* 0x000fe20000000000 */
[----:B------:R-:W-:Y:S01]  /*12ff0*/  FADD R231, R126, R231 ;  /* 0x000000e77ee77221 */ /* 0x000fe20000000000 */
[----:B------:R0:W-:Y:S01]  /*13000*/  STL [R1+0x200], R118 ;  /* 0x0002007601007387 */ /* 0x0001e20000100800 */
[----:B------:R-:W-:Y:S01]  /*13010*/  FADD R230, R127, R230 ;  /* 0x000000e67fe67221 */ /* 0x000fe20000000000 */
        /* <DEDUP_REMOVED lines=8> */
[----:B0-----:R-:W4:Y:S01]  /*130a0*/  LDL.LU R118, [R1+0x1bc] ;  /* 0x0001bc0001767983 */ /* 0x001f220000300800 */
[----:B------:R-:W-:Y:S01]  /*130b0*/  FADD R215, R142, R215 ;  /* 0x000000d78ed77221 */ /* 0x000fe20000000000 */
[----:B------:R-:W-:Y:S01]  /*130c0*/  FADD R224, R133, R224 ;  /* 0x000000e085e07221 */ /* 0x000fe20000000000 */
[----:B------:R-:W-:Y:S01]  /*130d0*/  FADD R214, R143, R214 ;  /* 0x000000d68fd67221 */ /* 0x000fe20000000000 */
[----:B------:R0:W-:Y:S01]  /*130e0*/  STL [R1+0x204], R0 ;  /* 0x0002040001007387 */ /* 0x0001e20000100800 */
[----:B------:R-:W-:Y:S01]  /*130f0*/  FADD R223, R134, R223 ;  /* 0x000000df86df7221 */ /* 0x000fe20000000000 */
[----:B------:R-:W-:Y:S01]  /*13100*/  FADD R213, R144, R213 ;  /* 0x000000d590d57221 */ /* 0x000fe20000000000 */
[----:B------:R-:W-:Y:S01]  /*13110*/  FADD R222, R135, R222 ;  /* 0x000000de87de7221 */ /* 0x000fe20000000000 */
[----:B------:R-:W4:Y:S01]  /*13120*/  LDL.LU R150, [R1+0x20c] ;  /* 0x00020c0001967983 */ /* 0x000f220000300800 */
[----:B------:R-:W-:Y:S01]  /*13130*/  FADD R212, R145, R212 ;  /* 0x000000d491d47221 */ /* 0x000fe20000000000 */
[----:B------:R-:W-:Y:S01]  /*13140*/  FADD R221, R136, R221 ;  /* 0x000000dd88dd7221 */ /* 0x000fe20000000000 */
[----:B------:R-:W-:Y:S01]  /*13150*/  FADD R211, R146, R211 ;  /* 0x000000d392d37221 */ /* 0x000fe20000000000 */
[----:B------:R-:W2:Y:S01]  /*13160*/  LDL.LU R119, [R1+0x1c0] ;  /* 0x0001c00001777983 */ /* 0x000ea20000300800 */
[----:B------:R-:W-:Y:S01]  /*13170*/  FADD R220, R137, R220 ;  /* 0x000000dc89dc7221 */ /* 0x000fe20000000000 */
[----:B------:R-:W-:Y:S01]  /*13180*/  FADD R210, R147, R210 ;  /* 0x000000d293d27221 */ /* 0x000fe20000000000 */
[----:B------:R-:W-:Y:S01]  /*13190*/  FADD R219, R138, R219 ;  /* 0x000000db8adb7221 */ /* 0x000fe20000000000 */
[----:B------:R-:W2:Y:S01]  /*131a0*/  LDL.LU R151, [R1+0x210] ;  /* 0x0002100001977983 */ /* 0x000ea20000300800 */
[----:B------:R-:W-:-:S03]  /*131b0*/  FADD R209, R148, R209 ;  /* 0x000000d194d17221 */ /* 0x000fc60000000000 */
[----:B------:R-:W2:Y:S04]  /*131c0*/  LDL.LU R120, [R1+0x1c4] ;  /* 0x0001c40001787983 */ /* 0x000ea80000300800 */
[----:B0-----:R-:W2:Y:S04]  /*131d0*/  LDL.LU R0, [R1+0x214] ;  /* 0x0002140001007983 */ /* 0x001ea80000300800 */
        /* <DEDUP_REMOVED lines=28> */
[----:B---3--:R-:W-:-:S03]  /*133a0*/  FADD R149, R117, R149 ;  /* 0x0000009575957221 */ /* 0x008fc60000000000 */
[----:B------:R-:W3:Y:S04]  /*133b0*/  LDL.LU R117, [R1+0x4f0] ;  /* 0x0004f00001757983 */ /* 0x000ee80000300800 */
[----:B------:R0:W-:Y:S04]  /*133c0*/  STL [R1+0x208], R149 ;  /* 0x0002089501007387 */ /* 0x0001e80000100800 */
[----:B0-----:R-:W3:Y:S01]  /*133d0*/  LDL.LU R149, [R1+0x250] ;  /* 0x0002500001957983 */ /* 0x001ee20000300800 */
[----:B----4-:R-:W-:-:S03]  /*133e0*/  FADD R150, R118, R150 ;  /* 0x0000009676967221 */ /* 0x010fc60000000000 */
[----:B------:R-:W4:Y:S04]  /*133f0*/  LDL.LU R118, [R1+0x4ec] ;  /* 0x0004ec0001767983 */ /* 0x000f280000300800 */
[----:B------:R0:W-:Y:S01]  /*13400*/  STL [R1+0x20c], R150 ;  /* 0x00020c9601007387 */ /* 0x0001e20000100800 */
[----:B--2---:R-:W-:-:S03]  /*13410*/  FADD R151, R119, R151 ;  /* 0x0000009777977221 */ /* 0x004fc60000000000 */
[----:B0-----:R-:W2:Y:S04]  /*13420*/  LDL.LU R150, [R1+0x254] ;  /* 0x0002540001967983 */ /* 0x001ea80000300800 */
[----:B------:R-:W4:Y:S04]  /*13430*/  LDL.LU R119, [R1+0x4e8] ;  /* 0x0004e80001777983 */ /* 0x000f280000300800 */
[----:B------:R0:W-:Y:S04]  /*13440*/  STL [R1+0x210], R151 ;  /* 0x0002109701007387 */ /* 0x0001e80000100800 */
[----:B0-----:R-:W4:Y:S01]  /*13450*/  LDL.LU R151, [R1+0x258] ;  /* 0x0002580001977983 */ /* 0x001f220000300800 */
[----:B------:R-:W-:Y:S01]  /*13460*/  FADD R0, R120, R0 ;  /* 0x0000000078007221 */ /* 0x000fe20000000000 */
[----:B------:R-:W-:-:S02]  /*13470*/  FADD R122, R121, R122 ;  /* 0x0000007a797a7221 */ /* 0x000fc40000000000 */
[----:B------:R-:W4:Y:S01]  /*13480*/  LDL.LU R120, [R1+0x4e4] ;  /* 0x0004e40001787983 */ /* 0x000f220000300800 */
[----:B------:R-:W-:-:S03]  /*13490*/  FADD R124, R123, R124 ;  /* 0x0000007c7b7c7221 */ /* 0x000fc60000000000 */
[----:B------:R0:W-:Y:S01]  /*134a0*/  STL [R1+0x214], R0 ;  /* 0x0002140001007387 */ /* 0x0001e20000100800 */
[----:B------:R-:W-:-:S03]  /*134b0*/  FADD R126, R125, R126 ;  /* 0x0000007e7d7e7221 */ /* 0x000fc60000000000 */
[----:B0-----:R-:W4:Y:S04]  /*134c0*/  LDL.LU R0, [R1+0x25c] ;  /* 0x00025c0001007983 */ /* 0x001f280000300800 */
[----:B------:R-:W4:Y:S04]  /*134d0*/  LDL.LU R121, [R1+0x4e0] ;  /* 0x0004e00001797983 */ /* 0x000f280000300800 */
[----:B------:R0:W-:Y:S01]  /*134e0*/  STL [R1+0x218], R122 ;  /* 0x0002187a01007387 */ /* 0x0001e20000100800 */
[----:B------:R-:W-:Y:S01]  /*134f0*/  FADD R128, R127, R128 ;  /* 0x000000807f807221 */ /* 0x000fe20000000000 */
[----:B------:R-:W-:-:S02]  /*13500*/  FADD R139, R129, R139 ;  /* 0x0000008b818b7221 */ /* 0x000fc40000000000 */
[----:B0-----:R-:W4:Y:S04]  /*13510*/  LDL.LU R122, [R1+0x4dc] ;  /* 0x0004dc00017a7983 */ /* 0x001f280000300800 */
[----:B------:R-:W4:Y:S04]  /*13520*/  LDL.LU R123, [R1+0x4d8] ;  /* 0x0004d800017b7983 */ /* 0x000f280000300800 */
[----:B------:R0:W-:Y:S01]  /*13530*/  STL [R1+0x21c], R124 ;  /* 0x00021c7c01007387 */ /* 0x0001e20000100800 */
[----:B------:R-:W-:-:S03]  /*13540*/  FADD R140, R130, R140 ;  /* 0x0000008c828c7221 */ /* 0x000fc60000000000 */
        /* <DEDUP_REMOVED lines=34> */
[----:B------:R0:W-:Y:S04]  /*13770*/  STL [R1+0x240], R145 ;  /* 0x0002409101007387 */ /* 0x0001e80000100800 */
[----:B0-----:R-:W4:Y:S04]  /*13780*/  LDL.LU R145, [R1+0x278] ;  /* 0x0002780001917983 */ /* 0x001f280000300800 */
[----:B------:R-:W4:Y:S04]  /*13790*/  LDL.LU R136, [R1+0x4a4] ;  /* 0x0004a40001887983 */ /* 0x000f280000300800 */
[----:B------:R0:W-:Y:S04]  /*137a0*/  STL [R1+0x244], R146 ;  /* 0x0002449201007387 */ /* 0x0001e80000100800 */
[----:B0-----:R-:W4:Y:S04]  /*137b0*/  LDL.LU R146, [R1+0x27c] ;  /* 0x00027c0001927983 */ /* 0x001f280000300800 */
[----:B------:R-:W4:Y:S04]  /*137c0*/  LDL.LU R137, [R1+0x4a0] ;  /* 0x0004a00001897983 */ /* 0x000f280000300800 */
[----:B------:R0:W-:Y:S04]  /*137d0*/  STL [R1+0x248], R147 ;  /* 0x0002489301007387 */ /* 0x0001e80000100800 */
[----:B0-----:R-:W4:Y:S04]  /*137e0*/  LDL.LU R147, [R1+0x280] ;  /* 0x0002800001937983 */ /* 0x001f280000300800 */
[----:B------:R-:W4:Y:S01]  /*137f0*/  LDL.LU R138, [R1+0x49c] ;  /* 0x00049c00018a7983 */ /* 0x000f220000300800 */
[----:B---3--:R-:W-:-:S03]  /*13800*/  FADD R149, R24, R149 ;  /* 0x0000009518957221 */ /* 0x008fc60000000000 */
[----:B------:R0:W-:Y:S04]  /*13810*/  STL [R1+0x24c], R148 ;  /* 0x00024c9401007387 */ /* 0x0001e80000100800 */
[----:B0-----:R-:W3:Y:S04]  /*13820*/  LDL.LU R148, [R1+0x284] ;  /* 0x0002840001947983 */ /* 0x001ee80000300800 */
[----:B------:R0:W-:Y:S01]  /*13830*/  STL [R1+0x250], R149 ;  /* 0x0002509501007387 */ /* 0x0001e20000100800 */
[----:B--2---:R-:W-:-:S03]  /*13840*/  FADD R150, R25, R150 ;  /* 0x0000009619967221 */ /* 0x004fc60000000000 */
[----:B0-----:R-:W2:Y:S04]  /*13850*/  LDL.LU R149, [R1+0x288] ;  /* 0x0002880001957983 */ /* 0x001ea80000300800 */
[----:B------:R0:W-:Y:S04]  /*13860*/  STL [R1+0x254], R150 ;  /* 0x0002549601007387 */ /* 0x0001e80000100800 */
[----:B0-----:R-:W2:Y:S01]  /*13870*/  LDL.LU R150, [R1+0x28c] ;  /* 0x00028c0001967983 */ /* 0x001ea20000300800 */
[----:B----4-:R-:W-:-:S05]  /*13880*/  FADD R151, R26, R151 ;  /* 0x000000971a977221 */ /* 0x010fca0000000000 */
[----:B------:R0:W-:Y:S04]  /*13890*/  STL [R1+0x258], R151 ;  /* 0x0002589701007387 */ /* 0x0001e80000100800 */
[----:B0-----:R-:W4:Y:S01]  /*138a0*/  LDL.LU R151, [R1+0x290] ;  /* 0x0002900001977983 */ /* 0x001f220000300800 */
[----:B------:R-:W-:-:S03]  /*138b0*/  FADD R0, R27, R0 ;  /* 0x000000001b007221 */ /* 0x000fc60000000000 */
[----:B------:R-:W4:Y:S04]  /*138c0*/  LDL.LU R27, [R1+0x2c8] ;  /* 0x0002c800011b7983 */ /* 0x000f280000300800 */
[----:B------:R-:W4:Y:S04]  /*138d0*/  LDL.LU R26, [R1+0x2cc] ;  /* 0x0002cc00011a7983 */ /* 0x000f280000300800 */
[----:B------:R-:W4:Y:S04]  /*138e0*/  LDL.LU R25, [R1+0x2d0] ;  /* 0x0002d00001197983 */ /* 0x000f280000300800 */
[----:B------:R0:W-:Y:S04]  /*138f0*/  STL [R1+0x25c], R0 ;  /* 0x00025c0001007387 */ /* 0x0001e80000100800 */
[----:B------:R-:W4:Y:S04]  /*13900*/  LDL.LU R24, [R1+0x2d4] ;  /* 0x0002d40001187983 */ /* 0x000f280000300800 */
[----:B0-----:R-:W4:Y:S01]  /*13910*/  LDL.LU R0, [R1+0x2d8] ;  /* 0x0002d80001007983 */ /* 0x001f220000300800 */
[----:B------:R-:W-:-:S05]  /*13920*/  FADD R139, R28, R139 ;  /* 0x0000008b1c8b7221 */ /* 0x000fca0000000000 */
[----:B------:R0:W-:Y:S04]  /*13930*/  STL [R1+0x260], R139 ;  /* 0x0002608b01007387 */ /* 0x0001e80000100800 */
[----:B0-----:R-:W4:Y:S01]  /*13940*/  LDL.LU R139, [R1+0x498] ;  /* 0x00049800018b7983 */ /* 0x001f220000300800 */
[----:B------:R-:W-:-:S03]  /*13950*/  FADD R140, R29, R140 ;  /* 0x0000008c1d8c7221 */ /* 0x000fc60000000000 */
[----:B------:R-:W4:Y:S04]  /*13960*/  LDL.LU R28, [R1+0x2c4] ;  /* 0x0002c400011c7983 */ /* 0x000f280000300800 */
        /* <DEDUP_REMOVED lines=30> */
[----:B---3--:R-:W-:-:S03]  /*13b50*/  FADD R148, R37, R148 ;  /* 0x0000009425947221 */ /* 0x008fc60000000000 */
[----:B------:R-:W3:Y:S04]  /*13b60*/  LDL.LU R36, [R1+0x2a4] ;  /* 0x0002a40001247983 */ /* 0x000ee80000300800 */
[----:B------:R0:W-:Y:S01]  /*13b70*/  STL [R1+0x284], R148 ;  /* 0x0002849401007387 */ /* 0x0001e20000100800 */
[----:B--2---:R-:W-:-:S03]  /*13b80*/  FADD R149, R38, R149 ;  /* 0x0000009526957221 */ /* 0x004fc60000000000 */
[----:B0-----:R-:W2:Y:S04]  /*13b90*/  LDL.LU R148, [R1+0x474] ;  /* 0x0004740001947983 */ /* 0x001ea80000300800 */
[----:B------:R-:W2:Y:S04]  /*13ba0*/  LDL.LU R37, [R1+0x2a0] ;  /* 0x0002a00001257983 */ /* 0x000ea80000300800 */
[----:B------:R0:W-:Y:S01]  /*13bb0*/  STL [R1+0x288], R149 ;  /* 0x0002889501007387 */ /* 0x0001e20000100800 */
[----:B------:R-:W-:-:S03]  /*13bc0*/  FADD R150, R39, R150 ;  /* 0x0000009627967221 */ /* 0x000fc60000000000 */
[----:B0-----:R-:W2:Y:S04]  /*13bd0*/  LDL.LU R149, [R1+0x470] ;  /* 0x0004700001957983 */ /* 0x001ea80000300800 */
[----:B------:R-:W2:Y:S04]  /*13be0*/  LDL.LU R38, [R1+0x29c] ;  /* 0x00029c0001267983 */ /* 0x000ea80000300800 */
[----:B------:R0:W-:Y:S01]  /*13bf0*/  STL [R1+0x28c], R150 ;  /* 0x00028c9601007387 */ /* 0x0001e20000100800 */
[----:B----4-:R-:W-:-:S03]  /*13c00*/  FADD R151, R40, R151 ;  /* 0x0000009728977221 */ /* 0x010fc60000000000 */
[----:B0-----:R-:W4:Y:S04]  /*13c10*/  LDL.LU R150, [R1+0x46c] ;  /* 0x00046c0001967983 */ /* 0x001f280000300800 */
[----:B------:R-:W4:Y:S04]  /*13c20*/  LDL.LU R39, [R1+0x298] ;  /* 0x0002980001277983 */ /* 0x000f280000300800 */
[----:B------:R0:W-:Y:S04]  /*13c30*/  STL [R1+0x290], R151 ;  /* 0x0002909701007387 */ /* 0x0001e80000100800 */
[----:B0-----:R-:W4:Y:S04]  /*13c40*/  LDL.LU R151, [R1+0x468] ;  /* 0x0004680001977983 */ /* 0x001f280000300800 */
[----:B------:R-:W4:Y:S01]  /*13c50*/  LDL.LU R40, [R1+0x294] ;  /* 0x0002940001287983 */ /* 0x000f220000300800 */
        /* <DEDUP_REMOVED lines=13> */
[----:B---3--:R-:W-:Y:S01]  /*13d30*/  FADD R36, R45, R36 ;  /* 0x000000242d247221 */ /* 0x008fe20000000000 */
[----:B--2---:R-:W-:Y:S01]  /*13d40*/  FADD R37, R44, R37 ;  /* 0x000000252c257221 */ /* 0x004fe20000000000 */
[----:B------:R-:W-:Y:S01]  /*13d50*/  FADD R38, R43, R38 ;  /* 0x000000262b267221 */ /* 0x000fe20000000000 */
[----:B----4-:R-:W-:Y:S01]  /*13d60*/  FADD R39, R42, R39 ;  /* 0x000000272a277221 */ /* 0x010fe20000000000 */
[----:B------:R-:W-:-:S05]  /*13d70*/  FADD R40, R41, R40 ;  /* 0x0000002829287221 */ /* 0x000fca0000000000 */
[----:B------:R0:W-:Y:S04]  /*13d80*/  STL [R1+0x294], R40 ;  /* 0x0002942801007387 */ /* 0x0001e80000100800 */
        /* <DEDUP_REMOVED lines=14> */
[----:B------:R-:W4:Y:S04]  /*13e70*/  LDL.LU R53, [R1+0x2dc] ;  /* 0x0002dc0001357983 */ /* 0x000f280000300800 */
[----:B------:R4:W-:Y:S04]  /*13e80*/  STL [R1+0x2d0], R25 ;  /* 0x0002d01901007387 */ /* 0x0009e80000100800 */
[----:B------:R-:W4:Y:S04]  /*13e90*/  LDL.LU R52, [R1+0x2e0] ;  /* 0x0002e00001347983 */ /* 0x000f280000300800 */
[----:B------:R4:W-:Y:S04]  /*13ea0*/  STL [R1+0x2d4], R24 ;  /* 0x0002d41801007387 */ /* 0x0009e80000100800 */
        /* <DEDUP_REMOVED lines=14> */
[----:B--2---:R-:W2:Y:S04]  /*13f90*/  LDL.LU R38, [R1+0x318] ;  /* 0x0003180001267983 */ /* 0x004ea80000300800 */
        /* <DEDUP_REMOVED lines=14> */
[----:B------:R-:W4:Y:S01]  /*14080*/  LDL.LU R0, [R1+0x354] ;  /* 0x0003540001007983 */ /* 0x000f220000300800 */
[----:B------:R-:W-:Y:S01]  /*14090*/  FADD R53, R59, R53 ;  /* 0x000000353b357221 */ /* 0x000fe20000000000 */
        /* <DEDUP_REMOVED lines=242> */
[----:B------:R-:W-:Y:S01]  /*14fc0*/  FADD R24, R150, R24 ;  /* 0x0000001896187221 */ /* 0x000fe20000000000 */
[----:B------:R-:W-:-:S05]  /*14fd0*/  FADD R0, R0, R151 ;  /* 0x0000009700007221 */ /* 0x000fca0000000000 */
[----:B------:R1:W-:Y:S04]  /*14fe0*/  STL [R1+0x44c], R0 ;  /* 0x00044c0001007387 */ /* 0x0003e80000100800 */
[----:B------:R1:W-:Y:S04]  /*14ff0*/  STL [R1+0x444], R25 ;  /* 0x0004441901007387 */ /* 0x0003e80000100800 */
[----:B------:R1:W-:Y:S02]  /*15000*/  STL [R1+0x448], R24 ;  /* 0x0004481801007387 */ /* 0x0003e40000100800 */
.L_x_28:
[----:B01----:R-:W0:Y:S02]  /*15010*/  LDC R0, c[0x0][0x28c] ;  /* 0x0000a300ff007b82 */ /* 0x003e240000000800 */
[----:B0-----:R-:W-:-:S13]  /*15020*/  ISETP.GE.AND P0, PT, R0, 0x1, PT ;  /* 0x000000010000780c */ /* 0x001fda0003f06270 */
[----:B------:R-:W-:Y:S05]  /*15030*/  @!P0 BRA `(.L_x_29) ;  /* 0x0000000000488947 */ /* 0x000fea0003800000 */
[----:B------:R-:W-:-:S06]  /*15040*/  UISETP.NE.AND UP0, UPT, UR22, 0x3, UPT ;  /* 0x000000031600788c */ /* 0x000fcc000bf05270 */
[----:B------:R-:W-:-:S13]  /*15050*/  PLOP3.LUT P0, PT, PT, PT, UP0, 0x80, 0x0 ;  /* 0x000000000000781c */ /* 0x000fda0003f0f008 */
[----:B------:R-:W-:Y:S05]  /*15060*/  @!P0 BRA `(.L_x_30) ;  /* 0x0000000000048947 */ /* 0x000fea0003800000 */
[----:B------:R-:W-:Y:S01]  /*15070*/  BPT.TRAP 0x1 ;  /* 0x000000040000795c */ /* 0x000fe20000300000 */
.L_x_30:
[----:B------:R-:W-:-:S04]  /*15080*/  UISETP.LT.AND UP0, UPT, UR10, 0x1, UPT ;  /* 0x000000010a00788c */ /* 0x000fc8000bf01270 */
[----:B------:R-:W-:Y:S02]  /*15090*/  USEL UR8, UR10, 0x1, UP0 ;  /* 0x000000010a087887 */ /* 0x000fe40008000000 */
[----:B------:R-:W-:Y:S02]  /*150a0*/  UISETP.GT.U32.AND UP0, UPT, UR13, 0x1, UPT ;  /* 0x000000010d00788c */ /* 0x000fe4000bf04070 */
[----:B------:R-:W-:-:S04]  /*150b0*/  UIADD3 UR8, UR5, UR10, -UR8 ;  /* 0x0000000a05087290 */ /* 0x000fc8000fffe808 */
[----:B------:R-:W-:Y:S01]  /*150c0*/  UIMAD.WIDE.U32 UR6, UR8, -0x33333333, URZ ;  /* 0xcccccccd080678a5 */ /* 0x000fe2000f8e003f */
[----:B------:R-:W-:-:S03]  /*150d0*/  PLOP3.LUT P0, PT, PT, PT, UP0, 0x80, 0x0 ;  /* 0x000000000000781c */ /* 0x000fc60003f0f008 */
[----:B------:R-:W-:-:S04]  /*150e0*/  USHF.R.U32.HI UR6, URZ, 0x2, UR7 ;  /* 0x000000023f067899 */ /* 0x000fc80008011607 */
[----:B------:R-:W-:-:S04]  /*150f0*/  UIMAD UR8, UR6, -0x5, UR8 ;  /* 0xfffffffb060878a4 */ /* 0x000fc8000f8e0208 */
[----:B------:R-:W-:-:S04]  /*15100*/  ULEA UR8, UR8, UR12, 0x3 ;  /* 0x0000000c08087291 */ /* 0x000fc8000f8e183f */
[----:B------:R-:W-:-:S04]  /*15110*/  UIADD3 UR8, UR8, 0x28, URZ ;  /* 0x0000002808087890 */ /* 0x000fc8000fffe03f */
[----:B------:R-:W-:-:S09]  /*15120*/  UPRMT UR8, URZ, 0x654, UR8 ;  /* 0x000006543f087896 */ /* 0x000fd20008000008 */
[----:B------:R-:W-:Y:S01]  /*15130*/  SYNCS.ARRIVE.TRANS64.RED.A1T0 RZ, [UR8], RZ ;  /* 0x000000ffffff79a7 */ /* 0x000fe20008100408 */
[----:B------:R-:W-:Y:S05]  /*15140*/  @P0 BRA `(.L_x_29) ;  /* 0x0000000000040947 */ /* 0x000fea0003800000 */
[----:B------:R-:W-:Y:S01]  /*15150*/  BPT.TRAP 0x1 ;  /* 0x000000040000795c */ /* 0x000fe20000300000 */
.L_x_29:
[----:B------:R-:W3:Y:S01]  /*15160*/  LDL.LU R28, [R1+0x45c] ;  /* 0x00045c00011c7983 */ /* 0x000ee20000300800 */
[----:B------:R-:W0:Y:S01]  /*15170*/  LDC R25, c[0x0][0x288] ;  /* 0x0000a200ff197b82 */ /* 0x000e220000000800 */
[----:B------:R-:W1:Y:S01]  /*15180*/  S2R R27, SR_TID.X ;  /* 0x00000000001b7919 */ /* 0x000e620000002100 */
[----:B------:R-:W-:Y:S01]  /*15190*/  UIADD3 UR8, UR10, UR5, URZ ;  /* 0x000000050a087290 */ /* 0x000fe2000fffe03f */
[----:B------:R-:W-:Y:S01]  /*151a0*/  ULDC UR6, c[0x0][0x284] ;  /* 0x0000a10000067ab9 */ /* 0x000fe20000000800 */
[----:B------:R-:W4:Y:S01]  /*151b0*/  LDL.LU R26, [R1+0x458] ;  /* 0x00045800011a7983 */ /* 0x000f220000300800 */
[----:B------:R-:W-:Y:S01]  /*151c0*/  USHF.R.S32.HI UR11, URZ, 0x1f, UR9 ;  /* 0x0000001f3f0b7899 */ /* 0x000fe20008011409 */
[----:B------:R-:W-:Y:S01]  /*151d0*/  IMAD.MOV.U32 R41, RZ, RZ, -0x1 ;  /* 0xffffffffff297424 */ /* 0x000fe200078e00ff */
[----:B------:R-:W-:Y:S01]  /*151e0*/  UISETP.GT.U32.AND UP0, UPT, UR8, 0x4, UPT ;  /* 0x000000040800788c */ /* 0x000fe2000bf04070 */
[----:B------:R-:W-:Y:S01]  /*151f0*/  ULDC.64 UR16, c[0x0][0x5d0] ;  /* 0x0001740000107ab9 */ /* 0x000fe20000000a00 */
[----:B------:R-:W-:-:S02]  /*15200*/  UISETP.GE.U32.AND UP1, UPT, UR10, 0x5, UPT ;  /* 0x000000050a00788c */ /* 0x000fc4000bf26070 */
[----:B------:R-:W-:Y:S02]  /*15210*/  UIMAD UR5, UR11, UR16, URZ ;  /* 0x000000100b0572a4 */ /* 0x000fe4000f8e023f */
[----:B------:R-:W-:Y:S01]  /*15220*/  UISETP.LT.U32.AND UP0, UPT, UR10, 0x5, UP0 ;  /* 0x000000050a00788c */ /* 0x000fe20008701070 */
[C---:B-1----:R-:W-:Y:S01]  /*15230*/  LOP3.LUT R24, R27.reuse, 0x3, RZ, 0xc0, !PT ;  /* 0x000000031b187812 */ /* 0x042fe200078ec0ff */
[----:B------:R-:W-:Y:S01]  /*15240*/  IMAD.SHL.U32 R32, R27, 0x2, RZ ;  /* 0x000000021b207824 */ /* 0x000fe200078e00ff */
[----:B------:R-:W-:-:S03]  /*15250*/  SHF.R.U32.HI R34, RZ, 0x7, R27 ;  /* 0x00000007ff227819 */ /* 0x000fc6000001161b */
[----:B0-----:R-:W-:Y:S01]  /*15260*/  IMAD R24, R24, -0x2, R25 ;  /* 0xfffffffe18187824 */ /* 0x001fe200078e0219 */
[----:B------:R-:W-:Y:S02]  /*15270*/  LOP3.LUT R34, R34, 0x1, RZ, 0xc0, !PT ;  /* 0x0000000122227812 */ /* 0x000fe400078ec0ff */
[----:B------:R-:W-:-:S03]  /*15280*/  LOP3.LUT R32, R32, 0x6, RZ, 0xc0, !PT ;  /* 0x0000000620207812 */ /* 0x000fc600078ec0ff */
[----:B------:R-:W-:Y:S02]  /*15290*/  IMAD.SHL.U32 R35, R34, 0x40, RZ ;  /* 0x0000004022237824 */ /* 0x000fe400078e00ff */
[----:B---3--:R-:W-:-:S04]  /*152a0*/  IMAD.WIDE R36, R28, 0x100, RZ ;  /* 0x000001001c247825 */ /* 0x008fc800078e02ff */
[----:B----4-:R-:W-:Y:S01]  /*152b0*/  IMAD.SHL.U32 R0, R26, 0x100, RZ ;  /* 0x000001001a007824 */ /* 0x010fe200078e00ff */
[----:B------:R-:W-:Y:S01]  /*152c0*/  PRMT R32, R32, 0x6540, R26 ;  /* 0x0000654020207816 */ /* 0x000fe2000000001a */
[----:B------:R-:W-:-:S03]  /*152d0*/  IMAD.U32 R26, RZ, RZ, UR16 ;  /* 0x00000010ff1a7e24 */ /* 0x000fc6000f8e00ff */
[----:B------:R-:W-:Y:S01]  /*152e0*/  ISETP.GE.AND P0, PT, R0, R25, PT ;  /* 0x000000190000720c */ /* 0x000fe20003f06270 */
[----:B------:R-:W-:Y:S01]  /*152f0*/  IMAD.IADD R0, R24, 0x1, -R0 ;  /* 0x0000000118007824 */ /* 0x000fe200078e0a00 */
[----:B------:R-:W-:Y:S02]  /*15300*/  SHF.R.U32.HI R24, RZ, 0x2, R27 ;  /* 0x00000002ff187819 */ /* 0x000fe4000001161b */
[----:B------:R-:W-:Y:S02]  /*15310*/  LOP3.LUT R25, R27, 0x60, RZ, 0xc0, !PT ;  /* 0x000000601b197812 */ /* 0x000fe400078ec0ff */
[----:B------:R-:W-:Y:S02]  /*15320*/  LOP3.LUT R24, R24, 0x7, RZ, 0xc0, !PT ;  /* 0x0000000718187812 */ /* 0x000fe400078ec0ff */
[----:B------:R-:W-:Y:S02]  /*15330*/  SHF.R.U32.HI R25, RZ, 0x1, R25 ;  /* 0x00000001ff197819 */ /* 0x000fe40000011619 */
[----:B------:R-:W-:-:S02]  /*15340*/  LOP3.LUT R35, R35, 0x40, R24, 0xe2, !PT ;  /* 0x0000004023237812 */ /* 0x000fc400078ee218 */
[----:B------:R-:W-:Y:S02]  /*15350*/  IADD3 R24, RZ, -R25, -R24 ;  /* 0x80000019ff187210 */ /* 0x000fe40007ffe818 */
[----:B------:R-:W-:Y:S02]  /*15360*/  SHF.R.S32.HI R33, RZ, 0x1f, R32 ;  /* 0x0000001fff217819 */ /* 0x000fe40000011420 */
[----:B------:R-:W-:Y:S01]  /*15370*/  LOP3.LUT R35, R36, R35, R25, 0xfe, !PT ;  /* 0x0000002324237212 */ /* 0x000fe200078efe19 */
[----:B------:R-:W-:Y:S02]  /*15380*/  IMAD R34, R34, -0x40, R24 ;  /* 0xffffffc022227824 */ /* 0x000fe400078e0218 */
[----:B------:R-:W-:Y:S02]  /*15390*/  IMAD.SHL.U32 R24, R28, 0x100, RZ ;  /* 0x000001001c187824 */ /* 0x000fe400078e00ff */
[----:B------:R-:W-:-:S03]  /*153a0*/  IMAD.WIDE.U32 R26, R26, UR9, R32 ;  /* 0x000000091a1a7c25 */ /* 0x000fc6000f8e0020 */
[C---:B------:R-:W-:Y:S02]  /*153b0*/  IADD3 R34, -R24.reuse, UR6, R34 ;  /* 0x0000000618227c10 */ /* 0x040fe4000fffe122 */
[----:B------:R-:W-:Y:S01]  /*153c0*/  ISETP.GE.OR P0, PT, R24, UR6, P0 ;  /* 0x0000000618007c0c */ /* 0x000fe20008706670 */
[----:B------:R-:W-:-:S04]  /*153d0*/  UIMAD.WIDE.U32 UR6, UR8, -0x33333333, URZ ;  /* 0xcccccccd080678a5 */ /* 0x000fc8000f8e003f */
[----:B------:R-:W-:Y:S02]  /*153e0*/  USHF.R.U32.HI UR6, URZ, 0x2, UR7 ;  /* 0x000000023f067899 */ /* 0x000fe40008011607 */
[----:B------:R-:W-:Y:S02]  /*153f0*/  UIMAD UR7, UR9, UR17, UR5 ;  /* 0x00000011090772a4 */ /* 0x000fe4000f8e0205 */
[----:B------:R-:W-:-:S04]  /*15400*/  USEL UR5, URZ, 0x1, !UP0 ;  /* 0x000000013f057887 */ /* 0x000fc8000c000000 */
[----:B------:R-:W-:Y:S01]  /*15410*/  ULOP3.LUT UR4, UR4, UR5, URZ, 0x3c, !UPT ;  /* 0x0000000504047292 */ /* 0x000fe2000f8e3c3f */
[----:B------:R-:W-:Y:S01]  /*15420*/  VIADD R27, R27, UR7 ;  /* 0x000000071b1b7c36 */ /* 0x000fe20008000000 */
[----:B------:R-:W-:Y:S02]  /*15430*/  UIMAD UR5, UR6, -0x5, UR8 ;  /* 0xfffffffb060578a4 */ /* 0x000fe4000f8e0208 */
[----:B------:R-:W-:Y:S01]  /*15440*/  @UP1 ULOP3.LUT UR4, UR4, 0x1, UR6, 0x78, !UPT ;  /* 0x0000000104041892 */ /* 0x000fe2000f8e7806 */
[----:B------:R-:W-:Y:S11]  /*15450*/  @P0 BRA `(.L_x_31) ;  /* 0x0000012400ac0947 */ /* 0x000ff60003800000 */
[----:B------:R-:W0:Y:S01]  /*15460*/  LDC.64 R28, c[0x0][0x5c8] ;  /* 0x00017200ff1c7b82 */ /* 0x000e220000000a00 */
[----:B------:R-:W-:Y:S01]  /*15470*/  ULDC.64 UR6, c[0x0][0x5c0] ;  /* 0x0001700000067ab9 */ /* 0x000fe20000000a00 */
[----:B------:R-:W-:Y:S01]  /*15480*/  BSSY B0, `(.L_x_31) ;  /* 0x0001268000007945 */ /* 0x000fe20003800000 */
[-C--:B0-----:R-:W-:Y:S01]  /*15490*/  IMAD R24, R37, R28.reuse, RZ ;  /* 0x0000001c25187224 */ /* 0x081fe200078e02ff */
[----:B------:R-:W-:Y:S01]  /*154a0*/  SHF.L.U64.HI R38, R28, 0x3, R29 ;  /* 0x000000031c267819 */ /* 0x000fe2000001021d */
[----:B------:R-:W-:-:S04]  /*154b0*/  IMAD.WIDE.U32 R26, R35, R28, R26 ;  /* 0x0000001c231a7225 */ /* 0x000fc800078e001a */
[----:B------:R-:W-:Y:S01]  /*154c0*/  IMAD R24, R35, R29, R24 ;  /* 0x0000001d23187224 */ /* 0x000fe200078e0218 */
[C---:B------:R-:W-:Y:S01]  /*154d0*/  LEA R30, P2, R28.reuse, R26, 0x7 ;  /* 0x0000001a1c1e7211 */ /* 0x040fe200078438ff */
[----:B------:R-:W-:Y:S02]  /*154e0*/  IMAD.SHL.U32 R25, R28, 0x8, RZ ;  /* 0x000000081c197824 */ /* 0x000fe400078e00ff */
[----:B------:R-:W-:Y:S01]  /*154f0*/  IMAD.IADD R27, R27, 0x1, R24 ;  /* 0x000000011b1b7824 */ /* 0x000fe200078e0218 */
[C---:B------:R-:W-:Y:S02]  /*15500*/  IADD3 R24, P5, R26.reuse, UR6, RZ ;  /* 0x000000061a187c10 */ /* 0x040fe4000ffbe0ff */
[----:B------:R-:W-:Y:S02]  /*15510*/  IADD3 R26, P0, P1, R26, UR6, R25 ;  /* 0x000000061a1a7c10 */ /* 0x000fe4000f91e019 */
[----:B------:R-:W-:Y:S02]  /*15520*/  LEA.HI.X R31, R28, R27, R29, 0x7, P2 ;  /* 0x0000001b1c1f7211 */ /* 0x000fe400010f3c1d */
[----:B------:R-:W-:-:S02]  /*15530*/  IADD3 R28, P2, P3, R30, UR6, R25 ;  /* 0x000000061e1c7c10 */ /* 0x000fc4000fb5e019 */
[----:B------:R-:W-:Y:S02]  /*15540*/  IADD3.X R25, R27, UR7, RZ, P5, !PT ;  /* 0x000000071b197c10 */ /* 0x000fe4000affe4ff */
[----:B------:R-:W-:Y:S02]  /*15550*/  FSETP.NEU.AND P5, PT, RZ, UR21, PT ;  /* 0x00000015ff007c0b */ /* 0x000fe4000bfad000 */
[----:B------:R-:W-:Y:S02]  /*15560*/  IADD3 R30, P6, R30, UR6, RZ ;  /* 0x000000061e1e7c10 */ /* 0x000fe4000ffde0ff */
[--C-:B------:R-:W-:Y:S02]  /*15570*/  IADD3.X R29, R31, UR7, R38.reuse, P2, P3 ;  /* 0x000000071f1d7c10 */ /* 0x100fe400097e6426 */
[----:B------:R-:W-:Y:S02]  /*15580*/  IADD3.X R27, R27, UR7, R38, P0, P1 ;  /* 0x000000071b1b7c10 */ /* 0x000fe400087e2426 */
[----:B------:R-:W-:-:S05]  /*15590*/  IADD3.X R31, R31, UR7, RZ, P6, !PT ;  /* 0x000000071f1f7c10 */ /* 0x000fca000b7fe4ff */
[----:B------:R-:W-:Y:S05]  /*155a0*/  @!P5 BRA `(.L_x_32) ;  /* 0x000000d800f4d947 */ /* 0x000fea0003800000 */
[----:B------:R-:W-:Y:S01]  /*155b0*/  ULDC.64 UR6, c[0x0][0x5b8] ;  /* 0x00016e0000067ab9 */ /* 0x000fe20000000a00 */
[----:B------:R-:W-:Y:S01]  /*155c0*/  BSSY B1, `(.L_x_33) ;  /* 0x0000013000017945 */ /* 0x000fe20003800000 */
[----:B------:R-:W-:Y:S01]  /*155d0*/  IMAD.U32 R38, RZ, RZ, UR6 ;  /* 0x00000006ff267e24 */ /* 0x000fe2000f8e00ff */
[----:B------:R-:W-:-:S03]  /*155e0*/  UIMAD UR6, UR11, UR6, URZ ;  /* 0x000000060b0672a4 */ /* 0x000fc6000f8e023f */
[----:B------:R-:W-:Y:S01]  /*155f0*/  IMAD.WIDE.U32 R32, R38, UR9, R32 ;  /* 0x0000000926207c25 */ /* 0x000fe2000f8e0020 */
[----:B------:R-:W-:-:S03]  /*15600*/  UIMAD UR6, UR9, UR7, UR6 ;  /* 0x00000007090672a4 */ /* 0x000fc6000f8e0206 */
[----:B------:R-:W-:Y:S01]  /*15610*/  IMAD.MOV.U32 R38, RZ, RZ, R32 ;  /* 0x000000ffff267224 */ /* 0x000fe200078e0020 */
[----:B------:R-:W-:Y:S02]  /*15620*/  ULDC.64 UR8, c[0x0][0x5a8] ;  /* 0x00016a0000087ab9 */ /* 0x000fe40000000a00 */
[----:B------:R-:W-:Y:S01]  /*15630*/  VIADD R39, R33, UR6 ;  /* 0x0000000621277c36 */ /* 0x000fe20008000000 */
[----:B------:R-:W-:Y:S02]  /*15640*/  ULDC.64 UR6, c[0x0][0x5b0] ;  /* 0x00016c0000067ab9 */ /* 0x000fe40000000a00 */
[----:B------:R-:W-:Y:S02]  /*15650*/  IMAD R40, R37, UR6, RZ ;  /* 0x0000000625287c24 */ /* 0x000fe4000f8e02ff */
[----:B------:R-:W-:-:S04]  /*15660*/  IMAD.WIDE.U32 R32, R35, UR6, R38 ;  /* 0x0000000623207c25 */ /* 0x000fc8000f8e0026 */
[----:B------:R-:W-:Y:S01]  /*15670*/  IMAD R40, R35, UR7, R40 ;  /* 0x0000000723287c24 */ /* 0x000fe2000f8e0228 */
[----:B------:R-:W-:-:S04]  /*15680*/  IADD3 R32, P0, R32, UR8, RZ ;  /* 0x0000000820207c10 */ /* 0x000fc8000ff1e0ff */
[--C-:B------:R-:W-:Y:S02]  /*15690*/  IADD3.X R33, R33, UR9, R40.reuse, P0, !PT ;  /* 0x0000000921217c10 */ /* 0x100fe400087fe428 */
[----:B------:R-:W-:Y:S02]  /*156a0*/  ISETP.GE.AND P0, PT, R34, 0x1, PT ;  /* 0x000000012200780c */ /* 0x000fe40003f06270 */
[----:B------:R-:W-:Y:S02]  /*156b0*/  PRMT R40, RZ, 0x7610, R40 ;  /* 0x00007610ff287816 */ /* 0x000fe40000000028 */
[----:B------:R-:W-:-:S13]  /*156c0*/  ISETP.LT.OR P1, PT, R0, 0x1, !P0 ;  /* 0x000000010000780c */ /* 0x000fda0004721670 */
[----:B------:R-:W-:Y:S05]  /*156d0*/  @P1 BRA `(.L_x_34) ;  /* 0x0000000000041947 */ /* 0x000fea0003800000 */
[----:B------:R0:W5:Y:S02]  /*156e0*/  LDG.E.U8 R40, desc[UR14][R32.64] ;  /* 0x0000000e20287981 */ /* 0x000164000c1e1100 */
.L_x_34:
[----:B------:R-:W-:Y:S05]  /*156f0*/  BSYNC B1 ;  /* 0x0000000000017941 */ /* 0x000fea0003800000 */
.L_x_33:
[----:B-----5:R-:W-:Y:S01]  /*15700*/  LOP3.LUT R40, R40, 0xff, RZ, 0xc0, !PT ;  /* 0x000000ff28287812 */ /* 0x020fe200078ec0ff */
[----:B------:R-:W-:Y:S03]  /*15710*/  BSSY B1, `(.L_x_35) ;  /* 0x000000b000017945 */ /* 0x000fe60003800000 */
[----:B------:R-:W-:-:S05]  /*15720*/  F2FP.F16.E4M3.UNPACK_B R40, R40 ;  /* 0x00000028ff28723e */ /* 0x000fca00020006ff */
[----:B------:R-:W-:-:S05]  /*15730*/  HADD2.F32 R40, -RZ, R40.H0_H0 ;  /* 0x20000028ff287230 */ /* 0x000fca0000004100 */
[----:B------:R-:W-:-:S04]  /*15740*/  FMUL R40, R40, UR21 ;  /* 0x0000001528287c20 */ /* 0x000fc80008400000 */
[----:B------:R-:W-:-:S05]  /*15750*/  FFMA R2, R2, UR20, R40 ;  /* 0x0000001402027c23 */ /* 0x000fca0008000028 */
[----:B------:R-:W-:-:S05]  /*15760*/  F2FP.SATFINITE.E4M3.F32.PACK_AB_MERGE_C R2, RZ, R2, RZ ;  /* 0x00000002ff02723e */ /* 0x000fca00048070ff */
[----:B------:R1:W-:Y:S01]  /*15770*/  @!P1 STG.E.U8 desc[UR14][R24.64], R2 ;  /* 0x0000000218009986 */ /* 0x0003e2000c10110e */
[----:B------:R-:W-:Y:S02]  /*15780*/  ISETP.LT.OR P1, PT, R0, 0x2, !P0 ;  /* 0x000000020000780c */ /* 0x000fe40004721670 */
[----:B-1----:R-:W-:-:S11]  /*15790*/  PRMT R2, RZ, 0x7610, R2 ;  /* 0x00007610ff027816 */ /* 0x002fd60000000002 */
[----:B------:R-:W-:Y:S05]  /*157a0*/  @P1 BRA `(.L_x_36) ;  /* 0x0000000000041947 */ /* 0x000fea0003800000 */
[----:B------:R1:W5:Y:S02]  /*157b0*/  LDG.E.U8 R2, desc[UR14][R32.64+0x1] ;  /* 0x0000010e20027981 */ /* 0x000364000c1e1100 */
.L_x_36:
[----:B------:R-:W-:Y:S05]  /*157c0*/  BSYNC B1 ;  /* 0x0000000000017941 */ /* 0x000fea0003800000 */
.L_x_35:
        /* <DEDUP_REMOVED lines=8> */
[----:B------:R-:W-:-:S05]  /*15850*/  IADD3 R2, P1, R35, 0x8, RZ ;  /* 0x0000000823027810 */ /* 0x000fca0007f3e0ff */
[----:B---3--:R-:W-:-:S04]  /*15860*/  IMAD.X R3, RZ, RZ, R37, P1 ;  /* 0x000000ffff037224 */ /* 0x008fc800008e0625 */
[----:B------:R-:W-:-:S04]  /*15870*/  IMAD R3, R3, UR6, RZ ;  /* 0x0000000603037c24 */ /* 0x000fc8000f8e02ff */
[C---:B------:R-:W-:Y:S02]  /*15880*/  IMAD R40, R2.reuse, UR7, R3 ;  /* 0x0000000702287c24 */ /* 0x040fe4000f8e0203 */
[----:B------:R-:W-:-:S03]  /*15890*/  IMAD.WIDE.U32 R2, R2, UR6, R38 ;  /* 0x0000000602027c25 */ /* 0x000fc6000f8e0026 */
[----:B------:R-:W-:-:S04]  /*158a0*/  IADD3 R2, P1, R2, UR8, RZ ;  /* 0x0000000802027c10 */ /* 0x000fc8000ff3e0ff */
[--C-:B------:R-:W-:Y:S02]  /*158b0*/  IADD3.X R3, R3, UR9, R40.reuse, P1, !PT ;  /* 0x0000000903037c10 */ /* 0x100fe40008ffe428 */
[----:B------:R-:W-:Y:S02]  /*158c0*/  ISETP.GE.AND P1, PT, R34, 0x9, PT ;  /* 0x000000092200780c */ /* 0x000fe40003f26270 */
[----:B------:R-:W-:Y:S02]  /*158d0*/  PRMT R40, RZ, 0x7610, R40 ;  /* 0x00007610ff287816 */ /* 0x000fe40000000028 */
[----:B------:R-:W-:-:S13]  /*158e0*/  ISETP.LT.OR P2, PT, R0, 0x1, !P1 ;  /* 0x000000010000780c */ /* 0x000fda0004f41670 */
[----:B------:R-:W-:Y:S05]  /*158f0*/  @P2 BRA `(.L_x_38) ;  /* 0x0000000000042947 */ /* 0x000fea0003800000 */
[----:B------:R3:W5:Y:S02]  /*15900*/  LDG.E.U8 R40, desc[UR14][R2.64] ;  /* 0x0000000e02287981 */ /* 0x000764000c1e1100 */
.L_x_38:
[----:B------:R-:W-:Y:S05]  /*15910*/  BSYNC B1 ;  /* 0x0000000000017941 */ /* 0x000fea0003800000 */
.L_x_37:
        /* <DEDUP_REMOVED lines=9> */
[----:B----4-:R-:W-:-:S11]  /*159b0*/  PRMT R4, RZ, 0x7610, R4 ;  /* 0x00007610ff047816 */ /* 0x010fd60000000004 */
[----:B------:R-:W-:Y:S05]  /*159c0*/  @P2 BRA `(.L_x_40) ;  /* 0x0000000000042947 */ /* 0x000fea0003800000 */
[----:B------:R4:W5:Y:S02]  /*159d0*/  LDG.E.U8 R4, desc[UR14][R2.64+0x1] ;  /* 0x0000010e02047981 */ /* 0x000964000c1e1100 */
.L_x_40:
[----:B------:R-:W-:Y:S05]  /*159e0*/  BSYNC B1 ;  /* 0x0000000000017941 */ /* 0x000fea0003800000 */
.L_x_39:
[----:B-----5:R-:W-:Y:S01]  /*159f0*/  LOP3.LUT R4, R4, 0xff, RZ, 0xc0, !PT ;  /* 0x000000ff04047812 */ /* 0x020fe200078ec0ff */
[----:B------:R-:W-:Y:S01]  /*15a00*/  BSSY B1, `(.L_x_41) ;  /* 0x000000b000017945 */ /* 0x000fe20003800000 */
[----:B------:R-:W-:Y:S02]  /*15a10*/  ISETP.LT.OR P3, PT, R0, 0x9, !P0 ;  /* 0x000000090000780c */ /* 0x000fe40004761670 */
[----:B------:R-:W-:-:S05]  /*15a20*/  F2FP.F16.E4M3.UNPACK_B R4, R4 ;  /* 0x00000004ff04723e */ /* 0x000fca00020006ff */
[----:B------:R-:W-:-:S05]  /*15a30*/  HADD2.F32 R4, -RZ, R4.H0_H0 ;  /* 0x20000004ff047230 */ /* 0x000fca0000004100 */
[----:B------:R-:W-:-:S04]  /*15a40*/  FMUL R4, R4, UR21 ;  /* 0x0000001504047c20 */ /* 0x000fc80008400000 */
[--C-:B------:R-:W-:Y:S01]  /*15a50*/  FFMA R5, R5, UR20, R4.reuse ;  /* 0x0000001405057c23 */ /* 0x100fe20008000004 */
[----:B------:R-:W-:-:S04]  /*15a60*/  PRMT R4, RZ, 0x7610, R4 ;  /* 0x00007610ff047816 */ /* 0x000fc80000000004 */
[----:B------:R-:W-:-:S05]  /*15a70*/  F2FP.SATFINITE.E4M3.F32.PACK_AB_MERGE_C R5, RZ, R5, RZ ;  /* 0x00000005ff05723e */ /* 0x000fca00048070ff */
[----:B------:R0:W-:Y:S01]  /*15a80*/  @!P2 STG.E.U8 desc[UR14][R26.64+0x1], R5 ;  /* 0x000001051a00a986 */ /* 0x0001e2000c10110e */
[----:B------:R-:W-:Y:S05]  /*15a90*/  @P3 BRA `(.L_x_42) ;  /* 0x0000000000043947 */ /* 0x000fea0003800000 */
[----:B------:R0:W5:Y:S02]  /*15aa0*/  LDG.E.U8 R4, desc[UR14][R32.64+0x8] ;  /* 0x0000080e20047981 */ /* 0x000164000c1e1100 */
.L_x_42:
[----:B------:R-:W-:Y:S05]  /*15ab0*/  BSYNC B1 ;  /* 0x0000000000017941 */ /* 0x000fea0003800000 */
.L_x_41:
        /* <DEDUP_REMOVED lines=12> */
.L_x_44:
[----:B------:R-:W-:Y:S05]  /*15b80*/  BSYNC B1 ;  /* 0x0000000000017941 */ /* 0x000fea0003800000 */
.L_x_43:
        /* <DEDUP_REMOVED lines=12> */
.L_x_46:
[----:B------:R-:W-:Y:S05]  /*15c50*/  BSYNC B1 ;  /* 0x0000000000017941 */ /* 0x000fea0003800000 */
.L_x_45:
        /* <DEDUP_REMOVED lines=12> */
.L_x_48:
[----:B------:R-:W-:Y:S05]  /*15d20*/  BSYNC B1 ;  /* 0x0000000000017941 */ /* 0x000fea0003800000 */
.L_x_47:
        /* <DEDUP_REMOVED lines=12> */
.L_x_50:
[----:B------:R-:W-:Y:S05]  /*15df0*/  BSYNC B1 ;  /* 0x0000000000017941 */ /* 0x000fea0003800000 */
.L_x_49:
        /* <DEDUP_REMOVED lines=12> */
.L_x_52:
[----:B------:R-:W-:Y:S05]  /*15ec0*/  BSYNC B1 ;  /* 0x0000000000017941 */ /* 0x000fea0003800000 */
.L_x_51:
        /* <DEDUP_REMOVED lines=12> */
.L_x_54:
[----:B------:R-:W-:Y:S05]  /*15f90*/  BSYNC B1 ;  /* 0x0000000000017941 */ /* 0x000fea0003800000 */
.L_x_53:
        /* <DEDUP_REMOVED lines=12> */
.L_x_56:
[----:B------:R-:W-:Y:S05]  /*16060*/  BSYNC B1 ;  /* 0x0000000000017941 */ /* 0x000fea0003800000 */
.L_x_55:
        /* <DEDUP_REMOVED lines=12> */
.L_x_58:
[----:B------:R-:W-:Y:S05]  /*16130*/  BSYNC B1 ;  /* 0x0000000000017941 */ /* 0x000fea0003800000 */
.L_x_57:
        /* <DEDUP_REMOVED lines=12> */
.L_x_60:
[----:B------:R-:W-:Y:S05]  /*16200*/  BSYNC B1 ;  /* 0x0000000000017941 */ /* 0x000fea0003800000 */
.L_x_59:
        /* <DEDUP_REMOVED lines=12> */
.L_x_62:
[----:B------:R-:W-:Y:S05]  /*162d0*/  BSYNC B1 ;  /* 0x0000000000017941 */ /* 0x000fea0003800000 */
.L_x_61:
        /* <DEDUP_REMOVED lines=12> */
.L_x_64:
[----:B------:R-:W-:Y:S05]  /*163a0*/  BSYNC B1 ;  /* 0x0000000000017941 */ /* 0x000fea0003800000 */
.L_x_63:
        /* <DEDUP_REMOVED lines=12> */
.L_x_66:
[----:B------:R-:W-:Y:S05]  /*16470*/  BSYNC B1 ;  /* 0x0000000000017941 */ /* 0x000fea0003800000 */
.L_x_65:
        /* <DEDUP_REMOVED lines=12> */
.L_x_68:
[----:B------:R-:W-:Y:S05]  /*16540*/  BSYNC B1 ;  /* 0x0000000000017941 */ /* 0x000fea0003800000 */
.L_x_67:
        /* <DEDUP_REMOVED lines=12> */
.L_x_70:
[----:B------:R-:W-:Y:S05]  /*16610*/  BSYNC B1 ;  /* 0x0000000000017941 */ /* 0x000fea0003800000 */
.L_x_69:
        /* <DEDUP_REMOVED lines=12> */
.L_x_72:
[----:B------:R-:W-:Y:S05]  /*166e0*/  BSYNC B1 ;  /* 0x0000000000017941 */ /* 0x000fea0003800000 */
.L_x_71:
        /* <DEDUP_REMOVED lines=12> */
.L_x_74:
[----:B------:R-:W-:Y:S05]  /*167b0*/  BSYNC B1 ;  /* 0x0000000000017941 */ /* 0x000fea0003800000 */
.L_x_73:
        /* <DEDUP_REMOVED lines=12> */
.L_x_76:
[----:B------:R-:W-:Y:S05]  /*16880*/  BSYNC B1 ;  /* 0x0000000000017941 */ /* 0x000fea0003800000 */
.L_x_75:
        /* <DEDUP_REMOVED lines=12> */
.L_x_78:
[----:B------:R-:W-:Y:S05]  /*16950*/  BSYNC B1 ;  /* 0x0000000000017941 */ /* 0x000fea0003800000 */
.L_x_77:
        /* <DEDUP_REMOVED lines=12> */
.L_x_80:
[----:B------:R-:W-:Y:S05]  /*16a20*/  BSYNC B1 ;  /* 0x0000000000017941 */ /* 0x000fea0003800000 */
.L_x_79:
        /* <DEDUP_REMOVED lines=12> */
.L_x_82:
[----:B------:R-:W-:Y:S05]  /*16af0*/  BSYNC B1 ;  /* 0x0000000000017941 */ /* 0x000fea0003800000 */
.L_x_81:
        /* <DEDUP_REMOVED lines=12> */
.L_x_84:
[----:B------:R-:W-:Y:S05]  /*16bc0*/  BSYNC B1 ;  /* 0x0000000000017941 */ /* 0x000fea0003800000 */
.L_x_83:
        /* <DEDUP_REMOVED lines=12> */
.L_x_86:
[----:B------:R-:W-:Y:S05]  /*16c90*/  BSYNC B1 ;  /* 0x0000000000017941 */ /* 0x000fea0003800000 */
.L_x_85:
        /* <DEDUP_REMOVED lines=12> */
.L_x_88:
[----:B------:R-:W-:Y:S05]  /*16d60*/  BSYNC B1 ;  /* 0x0000000000017941 */ /* 0x000fea0003800000 */
.L_x_87:
        /* <DEDUP_REMOVED lines=12> */
.L_x_90:
[----:B------:R-:W-:Y:S05]  /*16e30*/  BSYNC B1 ;  /* 0x0000000000017941 */ /* 0x000fea0003800000 */
.L_x_89:
        /* <DEDUP_REMOVED lines=12> */
.L_x_92:
[----:B------:R-:W-:Y:S05]  /*16f00*/  BSYNC B1 ;  /* 0x0000000000017941 */ /* 0x000fea0003800000 */
.L_x_91:
        /* <DEDUP_REMOVED lines=12> */
.L_x_94:
[----:B------:R-:W-:Y:S05]  /*16fd0*/  BSYNC B1 ;  /* 0x0000000000017941 */ /* 0x000fea0003800000 */
.L_x_93:
        /* <DEDUP_REMOVED lines=12> */
.L_x_96:
[----:B------:R-:W-:Y:S05]  /*170a0*/  BSYNC B1 ;  /* 0x0000000000017941 */ /* 0x000fea0003800000 */
.L_x_95:
        /* <DEDUP_REMOVED lines=12> */
.L_x_98:
[----:B------:R-:W-:Y:S05]  /*17170*/  BSYNC B1 ;  /* 0x0000000000017941 */ /* 0x000fea0003800000 */
.L_x_97:
        /* <DEDUP_REMOVED lines=12> */
.L_x_100:
[----:B------:R-:W-:Y:S05]  /*17240*/  BSYNC B1 ;  /* 0x0000000000017941 */ /* 0x000fea0003800000 */
.L_x_99:
        /* <DEDUP_REMOVED lines=12> */
.L_x_102:
[----:B------:R-:W-:Y:S05]  /*17310*/  BSYNC B1 ;  /* 0x0000000000017941 */ /* 0x000fea0003800000 */
.L_x_101:
        /* <DEDUP_REMOVED lines=12> */
.L_x_104:
[----:B------:R-:W-:Y:S05]  /*173e0*/  BSYNC B1 ;  /* 0x0000000000017941 */ /* 0x000fea0003800000 */
.L_x_103:
        /* <DEDUP_REMOVED lines=12> */
.L_x_106:
[----:B------:R-:W-:Y:S05]  /*174b0*/  BSYNC B1 ;  /* 0x0000000000017941 */ /* 0x000fea0003800000 */
.L_x_105:
        /* <DEDUP_REMOVED lines=12> */
.L_x_108:
[----:B------:R-:W-:Y:S05]  /*17580*/  BSYNC B1 ;  /* 0x0000000000017941 */ /* 0x000fea0003800000 */
.L_x_107:
        /* <DEDUP_REMOVED lines=12> */
.L_x_110:
[----:B------:R-:W-:Y:S05]  /*17650*/  BSYNC B1 ;  /* 0x0000000000017941 */ /* 0x000fea0003800000 */
.L_x_109:
        /* <DEDUP_REMOVED lines=12> */
.L_x_112:
[----:B------:R-:W-:Y:S05]  /*17720*/  BSYNC B1 ;  /* 0x0000000000017941 */ /* 0x000fea0003800000 */
.L_x_111:
        /* <DEDUP_REMOVED lines=12> */
.L_x_114:
[----:B------:R-:W-:Y:S05]  /*177f0*/  BSYNC B1 ;  /* 0x0000000000017941 */ /* 0x000fea0003800000 */
.L_x_113:
[----:B-----5:R-:W-:Y:S01]  /*17800*/  LOP3.LUT R4, R4, 0xff, RZ, 0xc0, !PT ;  /* 0x000000ff04047812 */ /* 0x020fe200078ec0ff */
[----:B------:R-:W-:Y:S01]  /*17810*/  BSSY B1, `(.L_x_115) ;  /* 0x000000b000017945 */ /* 0x000fe20003800000 */
[----:B------:R-:W-:Y:S02]  /*17820*/  ISETP.LT.OR P2, PT, R0, 0x52, !P0 ;  /* 0x000000520000780c */ /* 0x000fe40004741670 */
[----:B------:R-:W-:-:S05]  /*17830*/  F2FP.F16.E4M3.UNPACK_B R4, R4 ;  /* 0x00000004ff04723e */ /* 0x000fca00020006ff */
[----:B------:R-:W-:-:S05]  /*17840*/  HADD2.F32 R4, -RZ, R4.H0_H0 ;  /* 0x20000004ff047230 */ /* 0x000fca0000004100 */
[----:B------:R-:W-:-:S04]  /*17850*/  FMUL R4, R4, UR21 ;  /* 0x0000001504047c20 */ /* 0x000fc80008400000 */
[----:B------:R-:W-:-:S05]  /*17860*/  FFMA R4, R170, UR20, R4 ;  /* 0x00000014aa047c23 */ /* 0x000fca0008000004 */
[----:B0-----:R-:W-:Y:S02]  /*17870*/  F2FP.SATFINITE.E4M3.F32.PACK_AB_MERGE_C R5, RZ, R4, RZ ;  /* 0x00000004ff05723e */ /* 0x001fe400048070ff */
[----:B------:R-:W-:-:S03]  /*17880*/  PRMT R4, RZ, 0x7610, R4 ;  /* 0x00007610ff047816 */ /* 0x000fc60000000004 */
[----:B------:R0:W-:Y:S01]  /*17890*/  @!P3 STG.E.U8 desc[UR14][R24.64+0x50], R5 ;  /* 0x000050051800b986 */ /* 0x0001e2000c10110e */
[----:B------:R-:W-:Y:S05]  /*178a0*/  @P2 BRA `(.L_x_116) ;  /* 0x0000000000042947 */ /* 0x000fea0003800000 */
[----:B------:R0:W5:Y:S02]  /*178b0*/  LDG.E.U8 R4, desc[UR14][R32.64+0x51] ;  /* 0x0000510e20047981 */ /* 0x000164000c1e1100 */
.L_x_116:
[----:B------:R-:W-:Y:S05]  /*178c0*/  BSYNC B1 ;  /* 0x0000000000017941 */ /* 0x000fea0003800000 */
.L_x_115:
        /* <DEDUP_REMOVED lines=12> */
.L_x_118:
[----:B------:R-:W-:Y:S05]  /*17990*/  BSYNC B1 ;  /* 0x0000000000017941 */ /* 0x000fea0003800000 */
.L_x_117:
        /* <DEDUP_REMOVED lines=12> */
.L_x_120:
[----:B------:R-:W-:Y:S05]  /*17a60*/  BSYNC B1 ;  /* 0x0000000000017941 */ /* 0x000fea0003800000 */
.L_x_119:
        /* <DEDUP_REMOVED lines=12> */
.L_x_122:
[----:B------:R-:W-:Y:S05]  /*17b30*/  BSYNC B1 ;  /* 0x0000000000017941 */ /* 0x000fea0003800000 */
.L_x_121:
[----:B-----5:R-:W-:Y:S01]  /*17b40*/  LOP3.LUT R4, R4, 0xff, RZ, 0xc0, !PT ;  /* 0x000000ff04047812 */ /* 0x020fe200078ec0ff */
[----:B------:R-:W-:Y:S01]  /*17b50*/  BSSY B1, `(.L_x_123) ;  /* 0x000000b000017945 */ /* 0x000fe20003800000 */
[----:B------:R-:W-:Y:S02]  /*17b60*/  ISETP.LT.OR P2, PT, R0, 0x5a, !P0 ;  /* 0x0000005a0000780c */ /* 0x000fe40004741670 */
[----:B------:R-:W-:-:S05]  /*17b70*/  F2FP.F16.E4M3.UNPACK_B R4, R4 ;  /* 0x00000004ff04723e */ /* 0x000fca00020006ff */
[----:B------:R-:W-:-:S05]  /*17b80*/  HADD2.F32 R4, -RZ, R4.H0_H0 ;  /* 0x20000004ff047230 */ /* 0x000fca0000004100 */
[----:B0-----:R-:W-:Y:S01]  /*17b90*/  FMUL R5, R4, UR21 ;  /* 0x0000001504057c20 */ /* 0x001fe20008400000 */
[----:B------:R-:W-:-:S03]  /*17ba0*/  PRMT R4, RZ, 0x7610, R4 ;  /* 0x00007610ff047816 */ /* 0x000fc60000000004 */
[----:B------:R-:W-:-:S05]  /*17bb0*/  FFMA R5, R174, UR20, R5 ;  /* 0x00000014ae057c23 */ /* 0x000fca0008000005 */
[----:B------:R-:W-:-:S05]  /*17bc0*/  F2FP.SATFINITE.E4M3.F32.PACK_AB_MERGE_C R5, RZ, R5, RZ ;  /* 0x00000005ff05723e */ /* 0x000fca00048070ff */
[----:B------:R0:W-:Y:S01]  /*17bd0*/  @!P3 STG.E.U8 desc[UR14][R24.64+0x58], R5 ;  /* 0x000058051800b986 */ /* 0x0001e2000c10110e */
[----:B------:R-:W-:Y:S05]  /*17be0*/  @P2 BRA `(.L_x_124) ;  /* 0x0000000000042947 */ /* 0x000fea0003800000 */
[----:B------:R0:W5:Y:S02]  /*17bf0*/  LDG.E.U8 R4, desc[UR14][R32.64+0x59] ;  /* 0x0000590e20047981 */ /* 0x000164000c1e1100 */
.L_x_124:
[----:B------:R-:W-:Y:S05]  /*17c00*/  BSYNC B1 ;  /* 0x0000000000017941 */ /* 0x000fea0003800000 */
.L_x_123:
        /* <DEDUP_REMOVED lines=12> */
.L_x_126:
[----:B------:R-:W-:Y:S05]  /*17cd0*/  BSYNC B1 ;  /* 0x0000000000017941 */ /* 0x000fea0003800000 */
.L_x_125:
        /* <DEDUP_REMOVED lines=12> */
.L_x_128:
[----:B------:R-:W-:Y:S05]  /*17da0*/  BSYNC B1 ;  /* 0x0000000000017941 */ /* 0x000fea0003800000 */
.L_x_127:
        /* <DEDUP_REMOVED lines=12> */
.L_x_130:
[----:B------:R-:W-:Y:S05]  /*17e70*/  BSYNC B1 ;  /* 0x0000000000017941 */ /* 0x000fea0003800000 */
.L_x_129:
        /* <DEDUP_REMOVED lines=12> */
.L_x_132:
[----:B------:R-:W-:Y:S05]  /*17f40*/  BSYNC B1 ;  /* 0x0000000000017941 */ /* 0x000fea0003800000 */
.L_x_131:
        /* <DEDUP_REMOVED lines=12> */
.L_x_134:
[----:B------:R-:W-:Y:S05]  /*18010*/  BSYNC B1 ;  /* 0x0000000000017941 */ /* 0x000fea0003800000 */
.L_x_133:
        /* <DEDUP_REMOVED lines=12> */
.L_x_136:
[----:B------:R-:W-:Y:S05]  /*180e0*/  BSYNC B1 ;  /* 0x0000000000017941 */ /* 0x000fea0003800000 */
.L_x_135:
        /* <DEDUP_REMOVED lines=12> */
.L_x_138:
[----:B------:R-:W-:Y:S05]  /*181b0*/  BSYNC B1 ;  /* 0x0000000000017941 */ /* 0x000fea0003800000 */
.L_x_137:
        /* <DEDUP_REMOVED lines=12> */
.L_x_140:
[----:B------:R-:W-:Y:S05]  /*18280*/  BSYNC B1 ;  /* 0x0000000000017941 */ /* 0x000fea0003800000 */
.L_x_139:
        /* <DEDUP_REMOVED lines=12> */
.L_x_142:
[----:B------:R-:W-:Y:S05]  /*18350*/  BSYNC B1 ;  /* 0x0000000000017941 */ /* 0x000fea0003800000 */
.L_x_141:
        /* <DEDUP_REMOVED lines=12> */
.L_x_144:
[----:B------:R-:W-:Y:S05]  /*18420*/  BSYNC B1 ;  /* 0x0000000000017941 */ /* 0x000fea0003800000 */
.L_x_143:
        /* <DEDUP_REMOVED lines=12> */
.L_x_146:
[----:B------:R-:W-:Y:S05]  /*184f0*/  BSYNC B1 ;  /* 0x0000000000017941 */ /* 0x000fea0003800000 */
.L_x_145:
        /* <DEDUP_REMOVED lines=12> */
.L_x_148:
[----:B------:R-:W-:Y:S05]  /*185c0*/  BSYNC B1 ;  /* 0x0000000000017941 */ /* 0x000fea0003800000 */
.L_x_147:
        /* <DEDUP_REMOVED lines=12> */
.L_x_150:
[----:B------:R-:W-:Y:S05]  /*18690*/  BSYNC B1 ;  /* 0x0000000000017941 */ /* 0x000fea0003800000 */
.L_x_149:
        /* <DEDUP_REMOVED lines=12> */
.L_x_152:
[----:B------:R-:W-:Y:S05]  /*18760*/  BSYNC B1 ;  /* 0x0000000000017941 */ /* 0x000fea0003800000 */
.L_x_151:
        /* <DEDUP_REMOVED lines=12> */
.L_x_154:
[----:B------:R-:W-:Y:S05]  /*18830*/  BSYNC B1 ;  /* 0x0000000000017941 */ /* 0x000fea0003800000 */
.L_x_153:
        /* <DEDUP_REMOVED lines=12> */
.L_x_156:
[----:B------:R-:W-:Y:S05]  /*18900*/  BSYNC B1 ;  /* 0x0000000000017941 */ /* 0x000fea0003800000 */
.L_x_155:
        /* <DEDUP_REMOVED lines=12> */
.L_x_158:
[----:B------:R-:W-:Y:S05]  /*189d0*/  BSYNC B1 ;  /* 0x0000000000017941 */ /* 0x000fea0003800000 */
.L_x_157:
        /* <DEDUP_REMOVED lines=12> */
.L_x_160:
[----:B------:R-:W-:Y:S05]  /*18aa0*/  BSYNC B1 ;  /* 0x0000000000017941 */ /* 0x000fea0003800000 */
.L_x_159:
        /* <DEDUP_REMOVED lines=12> */
.L_x_162:
[----:B------:R-:W-:Y:S05]  /*18b70*/  BSYNC B1 ;  /* 0x0000000000017941 */ /* 0x000fea0003800000 */
.L_x_161:
        /* <DEDUP_REMOVED lines=12> */
.L_x_164:
[----:B------:R-:W-:Y:S05]  /*18c40*/  BSYNC B1 ;  /* 0x0000000000017941 */ /* 0x000fea0003800000 */
.L_x_163:
        /* <DEDUP_REMOVED lines=12> */
.L_x_166:
[----:B------:R-:W-:Y:S05]  /*18d10*/  BSYNC B1 ;  /* 0x0000000000017941 */ /* 0x000fea0003800000 */
.L_x_165:
        /* <DEDUP_REMOVED lines=12> */
.L_x_168:
[----:B------:R-:W-:Y:S05]  /*18de0*/  BSYNC B1 ;  /* 0x0000000000017941 */ /* 0x000fea0003800000 */
.L_x_167:
        /* <DEDUP_REMOVED lines=12> */
.L_x_170:
[----:B------:R-:W-:Y:S05]  /*18eb0*/  BSYNC B1 ;  /* 0x0000000000017941 */ /* 0x000fea0003800000 */
.L_x_169:
        /* <DEDUP_REMOVED lines=12> */
.L_x_172:
[----:B------:R-:W-:Y:S05]  /*18f80*/  BSYNC B1 ;  /* 0x0000000000017941 */ /* 0x000fea0003800000 */
.L_x_171:
        /* <DEDUP_REMOVED lines=12> */
.L_x_174:
[----:B------:R-:W-:Y:S05]  /*19050*/  BSYNC B1 ;  /* 0x0000000000017941 */ /* 0x000fea0003800000 */
.L_x_173:
        /* <DEDUP_REMOVED lines=12> */
.L_x_176:
[----:B------:R-:W-:Y:S05]  /*19120*/  BSYNC B1 ;  /* 0x0000000000017941 */ /* 0x000fea0003800000 */
.L_x_175:
        /* <DEDUP_REMOVED lines=12> */
.L_x_178:
[----:B------:R-:W-:Y:S05]  /*191f0*/  BSYNC B1 ;  /* 0x0000000000017941 */ /* 0x000fea0003800000 */
.L_x_177:
        /* <DEDUP_REMOVED lines=12> */
.L_x_180:
[----:B------:R-:W-:Y:S05]  /*192c0*/  BSYNC B1 ;  /* 0x0000000000017941 */ /* 0x000fea0003800000 */
.L_x_179:
        /* <DEDUP_REMOVED lines=12> */
.L_x_182:
[----:B------:R-:W-:Y:S05]  /*19390*/  BSYNC B1 ;  /* 0x0000000000017941 */ /* 0x000fea0003800000 */
.L_x_181:
        /* <DEDUP_REMOVED lines=12> */
.L_x_184:
[----:B------:R-:W-:Y:S05]  /*19460*/  BSYNC B1 ;  /* 0x0000000000017941 */ /* 0x000fea0003800000 */
.L_x_183:
        /* <DEDUP_REMOVED lines=12> */
.L_x_186:
[----:B------:R-:W-:Y:S05]  /*19530*/  BSYNC B1 ;  /* 0x0000000000017941 */ /* 0x000fea0003800000 */
.L_x_185:
        /* <DEDUP_REMOVED lines=12> */
.L_x_188:
[----:B------:R-:W-:Y:S05]  /*19600*/  BSYNC B1 ;  /* 0x0000000000017941 */ /* 0x000fea0003800000 */
.L_x_187:
        /* <DEDUP_REMOVED lines=12> */
.L_x_190:
[----:B------:R-:W-:Y:S05]  /*196d0*/  BSYNC B1 ;  /* 0x0000000000017941 */ /* 0x000fea0003800000 */
.L_x_189:
        /* <DEDUP_REMOVED lines=12> */
.L_x_192:
[----:B------:R-:W-:Y:S05]  /*197a0*/  BSYNC B1 ;  /* 0x0000000000017941 */ /* 0x000fea0003800000 */
.L_x_191:
        /* <DEDUP_REMOVED lines=12> */
.L_x_194:
[----:B------:R-:W-:Y:S05]  /*19870*/  BSYNC B1 ;  /* 0x0000000000017941 */ /* 0x000fea0003800000 */
.L_x_193:
        /* <DEDUP_REMOVED lines=12> */
.L_x_196:
[----:B------:R-:W-:Y:S05]  /*19940*/  BSYNC B1 ;  /* 0x0000000000017941 */ /* 0x000fea0003800000 */
.L_x_195:
        /* <DEDUP_REMOVED lines=12> */
.L_x_198:
[----:B------:R-:W-:Y:S05]  /*19a10*/  BSYNC B1 ;  /* 0x0000000000017941 */ /* 0x000fea0003800000 */
.L_x_197:
        /* <DEDUP_REMOVED lines=12> */
.L_x_200:
[----:B------:R-:W-:Y:S05]  /*19ae0*/  BSYNC B1 ;  /* 0x0000000000017941 */ /* 0x000fea0003800000 */
.L_x_199:
        /* <DEDUP_REMOVED lines=12> */
.L_x_202:
[----:B------:R-:W-:Y:S05]  /*19bb0*/  BSYNC B1 ;  /* 0x0000000000017941 */ /* 0x000fea0003800000 */
.L_x_201:
        /* <DEDUP_REMOVED lines=12> */
.L_x_204:
[----:B------:R-:W-:Y:S05]  /*19c80*/  BSYNC B1 ;  /* 0x0000000000017941 */ /* 0x000fea0003800000 */
.L_x_203:
        /* <DEDUP_REMOVED lines=12> */
.L_x_206:
[----:B------:R-:W-:Y:S05]  /*19d50*/  BSYNC B1 ;  /* 0x0000000000017941 */ /* 0x000fea0003800000 */
.L_x_205:
        /* <DEDUP_REMOVED lines=12> */
.L_x_208:
[----:B------:R-:W-:Y:S05]  /*19e20*/  BSYNC B1 ;  /* 0x0000000000017941 */ /* 0x000fea0003800000 */
.L_x_207:
        /* <DEDUP_REMOVED lines=12> */
.L_x_210:
[----:B------:R-:W-:Y:S05]  /*19ef0*/  BSYNC B1 ;  /* 0x0000000000017941 */ /* 0x000fea0003800000 */
.L_x_209:
        /* <DEDUP_REMOVED lines=12> */
.L_x_212:
[----:B------:R-:W-:Y:S05]  /*19fc0*/  BSYNC B1 ;  /* 0x0000000000017941 */ /* 0x000fea0003800000 */
.L_x_211:
        /* <DEDUP_REMOVED lines=12> */
.L_x_214:
[----:B------:R-:W-:Y:S05]  /*1a090*/  BSYNC B1 ;  /* 0x0000000000017941 */ /* 0x000fea0003800000 */
.L_x_213:
        /* <DEDUP_REMOVED lines=12> */
.L_x_216:
[----:B------:R-:W-:Y:S05]  /*1a160*/  BSYNC B1 ;  /* 0x0000000000017941 */ /* 0x000fea0003800000 */
.L_x_215:
        /* <DEDUP_REMOVED lines=12> */
.L_x_218:
[----:B------:R-:W-:Y:S05]  /*1a230*/  BSYNC B1 ;  /* 0x0000000000017941 */ /* 0x000fea0003800000 */
.L_x_217:
        /* <DEDUP_REMOVED lines=12> */
.L_x_220:
[----:B------:R-:W-:Y:S05]  /*1a300*/  BSYNC B1 ;  /* 0x0000000000017941 */ /* 0x000fea0003800000 */
.L_x_219:
        /* <DEDUP_REMOVED lines=12> */
.L_x_222:
[----:B------:R-:W-:Y:S05]  /*1a3d0*/  BSYNC B1 ;  /* 0x0000000000017941 */ /* 0x000fea0003800000 */
.L_x_221:
        /* <DEDUP_REMOVED lines=12> */
.L_x_224:
[----:B------:R-:W-:Y:S05]  /*1a4a0*/  BSYNC B1 ;  /* 0x0000000000017941 */ /* 0x000fea0003800000 */
.L_x_223:
        /* <DEDUP_REMOVED lines=12> */
.L_x_226:
[----:B------:R-:W-:Y:S05]  /*1a570*/  BSYNC B1 ;  /* 0x0000000000017941 */ /* 0x000fea0003800000 */
.L_x_225:
        /* <DEDUP_REMOVED lines=12> */
.L_x_228:
[----:B------:R-:W-:Y:S05]  /*1a640*/  BSYNC B1 ;  /* 0x0000000000017941 */ /* 0x000fea0003800000 */
.L_x_227:
        /* <DEDUP_REMOVED lines=12> */
.L_x_230:
[----:B------:R-:W-:Y:S05]  /*1a710*/  BSYNC B1 ;  /* 0x0000000000017941 */ /* 0x000fea0003800000 */
.L_x_229:
        /* <DEDUP_REMOVED lines=12> */
.L_x_232:
[----:B------:R-:W-:Y:S05]  /*1a7e0*/  BSYNC B1 ;  /* 0x0000000000017941 */ /* 0x000fea0003800000 */
.L_x_231:
        /* <DEDUP_REMOVED lines=12> */
.L_x_234:
[----:B------:R-:W-:Y:S05]  /*1a8b0*/  BSYNC B1 ;  /* 0x0000000000017941 */ /* 0x000fea0003800000 */
.L_x_233:
        /* <DEDUP_REMOVED lines=12> */
.L_x_236:
[----:B------:R-:W-:Y:S05]  /*1a980*/  BSYNC B1 ;  /* 0x0000000000017941 */ /* 0x000fea0003800000 */
.L_x_235:
        /* <DEDUP_REMOVED lines=12> */
.L_x_238:
[----:B------:R-:W-:Y:S05]  /*1aa50*/  BSYNC B1 ;  /* 0x0000000000017941 */ /* 0x000fea0003800000 */
.L_x_237:
        /* <DEDUP_REMOVED lines=12> */
.L_x_240:
[----:B------:R-:W-:Y:S05]  /*1ab20*/  BSYNC B1 ;  /* 0x0000000000017941 */ /* 0x000fea0003800000 */
.L_x_239:
        /* <DEDUP_REMOVED lines=12> */
.L_x_242:
[----:B------:R-:W-:Y:S05]  /*1abf0*/  BSYNC B1 ;  /* 0x0000000000017941 */ /* 0x000fea0003800000 */
.L_x_241:
        /* <DEDUP_REMOVED lines=12> */
.L_x_244:
[----:B------:R-:W-:Y:S05]  /*1acc0*/  BSYNC B1 ;  /* 0x0000000000017941 */ /* 0x000fea0003800000 */
.L_x_243:
        /* <DEDUP_REMOVED lines=12> */
.L_x_246:
[----:B------:R-:W-:Y:S05]  /*1ad90*/  BSYNC B1 ;  /* 0x0000000000017941 */ /* 0x000fea0003800000 */
.L_x_245:
        /* <DEDUP_REMOVED lines=12> */
.L_x_248:
[----:B------:R-:W-:Y:S05]  /*1ae60*/  BSYNC B1 ;  /* 0x0000000000017941 */ /* 0x000fea0003800000 */
.L_x_247:
        /* <DEDUP_REMOVED lines=12> */
.L_x_250:
[----:B------:R-:W-:Y:S05]  /*1af30*/  BSYNC B1 ;  /* 0x0000000000017941 */ /* 0x000fea0003800000 */
.L_x_249:
[----:B0-----:R-:W2:Y:S01]  /*1af40*/  LDL.LU R5, [R1+0x200] ;  /* 0x0002000001057983 */ /* 0x001ea20000300800 */
[----:B-----5:R-:W-:Y:S01]  /*1af50*/  LOP3.LUT R4, R4, 0xff, RZ, 0xc0, !PT ;  /* 0x000000ff04047812 */ /* 0x020fe200078ec0ff */
[----:B------:R-:W-:Y:S01]  /*1af60*/  BSSY B1, `(.L_x_251) ;  /* 0x000000b000017945 */ /* 0x000fe20003800000 */
[----:B------:R-:W-:Y:S02]  /*1af70*/  ISETP.LT.OR P2, PT, R0, 0xda, !P0 ;  /* 0x000000da0000780c */ /* 0x000fe40004741670 */
[----:B------:R-:W-:-:S05]  /*1af80*/  F2FP.F16.E4M3.UNPACK_B R4, R4 ;  /* 0x00000004ff04723e */ /* 0x000fca00020006ff */
[----:B------:R-:W-:-:S05]  /*1af90*/  HADD2.F32 R4, -RZ, R4.H0_H0 ;  /* 0x20000004ff047230 */ /* 0x000fca0000004100 */
[----:B------:R-:W-:-:S04]  /*1afa0*/  FMUL R4, R4, UR21 ;  /* 0x0000001504047c20 */ /* 0x000fc80008400000 */
[----:B--2---:R-:W-:-:S05]  /*1afb0*/  FFMA R4, R5, UR20, R4 ;  /* 0x0000001405047c23 */ /* 0x004fca0008000004 */
[----:B------:R-:W-:Y:S02]  /*1afc0*/  F2FP.SATFINITE.E4M3.F32.PACK_AB_MERGE_C R5, RZ, R4, RZ ;  /* 0x00000004ff05723e */ /* 0x000fe400048070ff */
[----:B------:R-:W-:-:S03]  /*1afd0*/  PRMT R4, RZ, 0x7610, R4 ;  /* 0x00007610ff047816 */ /* 0x000fc60000000004 */
[----:B------:R0:W-:Y:S01]  /*1afe0*/  @!P3 STG.E.U8 desc[UR14][R24.64+0xd8], R5 ;  /* 0x0000d8051800b986 */ /* 0x0001e2000c10110e */
[----:B------:R-:W-:Y:S05]  /*1aff0*/  @P2 BRA `(.L_x_252) ;  /* 0x0000000000042947 */ /* 0x000fea0003800000 */
[----:B------:R2:W5:Y:S02]  /*1b000*/  LDG.E.U8 R4, desc[UR14][R32.64+0xd9] ;  /* 0x0000d90e20047981 */ /* 0x000564000c1e1100 */
.L_x_252:
[----:B------:R-:W-:Y:S05]  /*1b010*/  BSYNC B1 ;  /* 0x0000000000017941 */ /* 0x000fea0003800000 */
.L_x_251:
[----:B0-----:R-:W3:Y:S01]  /*1b020*/  LDL.LU R5, [R1+0x204] ;  /* 0x0002040001057983 */ /* 0x001ee20000300800 */
[----:B-----5:R-:W-:Y:S01]  /*1b030*/  LOP3.LUT R4, R4, 0xff, RZ, 0xc0, !PT ;  /* 0x000000ff04047812 */ /* 0x020fe200078ec0ff */
[----:B------:R-:W-:Y:S01]  /*1b040*/  BSSY B1, `(.L_x_253) ;  /* 0x000000b000017945 */ /* 0x000fe20003800000 */
[----:B------:R-:W-:Y:S02]  /*1b050*/  ISETP.LT.OR P3, PT, R0, 0xd9, !P1 ;  /* 0x000000d90000780c */ /* 0x000fe40004f61670 */
[----:B------:R-:W-:-:S05]  /*1b060*/  F2FP.F16.E4M3.UNPACK_B R4, R4 ;  /* 0x00000004ff04723e */ /* 0x000fca00020006ff */
[----:B------:R-:W-:-:S05]  /*1b070*/  HADD2.F32 R4, -RZ, R4.H0_H0 ;  /* 0x20000004ff047230 */ /* 0x000fca0000004100 */
[----:B------:R-:W-:-:S04]  /*1b080*/  FMUL R4, R4, UR21 ;  /* 0x0000001504047c20 */ /* 0x000fc80008400000 */
[----:B---3--:R-:W-:-:S05]  /*1b090*/  FFMA R4, R5, UR20, R4 ;  /* 0x0000001405047c23 */ /* 0x008fca0008000004 */
[----:B------:R-:W-:Y:S02]  /*1b0a0*/  F2FP.SATFINITE.E4M3.F32.PACK_AB_MERGE_C R5, RZ, R4, RZ ;  /* 0x00000004ff05723e */ /* 0x000fe400048070ff */
[----:B------:R-:W-:-:S03]  /*1b0b0*/  PRMT R4, RZ, 0x7610, R4 ;  /* 0x00007610ff047816 */ /* 0x000fc60000000004 */
[----:B------:R0:W-:Y:S01]  /*1b0c0*/  @!P2 STG.E.U8 desc[UR14][R24.64+0xd9], R5 ;  /* 0x0000d9051800a986 */ /* 0x0001e2000c10110e */
[----:B------:R-:W-:Y:S05]  /*1b0d0*/  @P3 BRA `(.L_x_254) ;  /* 0x0000000000043947 */ /* 0x000fea0003800000 */
[----:B------:R3:W5:Y:S02]  /*1b0e0*/  LDG.E.U8 R4, desc[UR14][R2.64+0xd8] ;  /* 0x0000d80e02047981 */ /* 0x000764000c1e1100 */
.L_x_254:
[----:B------:R-:W-:Y:S05]  /*1b0f0*/  BSYNC B1 ;  /* 0x0000000000017941 */ /* 0x000fea0003800000 */
.L_x_253:
        /* <DEDUP_REMOVED lines=13> */
.L_x_256:
[----:B------:R-:W-:Y:S05]  /*1b1d0*/  BSYNC B1 ;  /* 0x0000000000017941 */ /* 0x000fea0003800000 */
.L_x_255:
        /* <DEDUP_REMOVED lines=13> */
.L_x_258:
[----:B------:R-:W-:Y:S05]  /*1b2b0*/  BSYNC B1 ;  /* 0x0000000000017941 */ /* 0x000fea0003800000 */
.L_x_257:
        /* <DEDUP_REMOVED lines=13> */
.L_x_260:
[----:B------:R-:W-:Y:S05]  /*1b390*/  BSYNC B1 ;  /* 0x0000000000017941 */ /* 0x000fea0003800000 */
.L_x_259:
        /* <DEDUP_REMOVED lines=13> */
.L_x_262:
[----:B------:R-:W-:Y:S05]  /*1b470*/  BSYNC B1 ;  /* 0x0000000000017941 */ /* 0x000fea0003800000 */
.L_x_261:
        /* <DEDUP_REMOVED lines=13> */
.L_x_264:
[----:B------:R-:W-:Y:S05]  /*1b550*/  BSYNC B1 ;  /* 0x0000000000017941 */ /* 0x000fea0003800000 */
.L_x_263:
        /* <DEDUP_REMOVED lines=13> */
.L_x_266:
[----:B------:R-:W-:Y:S05]  /*1b630*/  BSYNC B1 ;  /* 0x0000000000017941 */ /* 0x000fea0003800000 */
.L_x_265:
        /* <DEDUP_REMOVED lines=13> */
.L_x_268:
[----:B------:R-:W-:Y:S05]  /*1b710*/  BSYNC B1 ;  /* 0x0000000000017941 */ /* 0x000fea0003800000 */
.L_x_267:
        /* <DEDUP_REMOVED lines=13> */
.L_x_270:
[----:B------:R-:W-:Y:S05]  /*1b7f0*/  BSYNC B1 ;  /* 0x0000000000017941 */ /* 0x000fea0003800000 */
.L_x_269:
        /* <DEDUP_REMOVED lines=13> */
.L_x_272:
[----:B------:R-:W-:Y:S05]  /*1b8d0*/  BSYNC B1 ;  /* 0x0000000000017941 */ /* 0x000fea0003800000 */
.L_x_271:
        /* <DEDUP_REMOVED lines=13> */
.L_x_274:
[----:B------:R-:W-:Y:S05]  /*1b9b0*/  BSYNC B1 ;  /* 0x0000000000017941 */ /* 0x000fea0003800000 */
.L_x_273:
        /* <DEDUP_REMOVED lines=13> */
.L_x_276:
[----:B------:R-:W-:Y:S05]  /*1ba90*/  BSYNC B1 ;  /* 0x0000000000017941 */ /* 0x000fea0003800000 */
.L_x_275:
        /* <DEDUP_REMOVED lines=13> */
.L_x_278:
[----:B------:R-:W-:Y:S05]  /*1bb70*/  BSYNC B1 ;  /* 0x0000000000017941 */ /* 0x000fea0003800000 */
.L_x_277:
        /* <DEDUP_REMOVED lines=13> */
.L_x_280:
[----:B------:R-:W-:Y:S05]  /*1bc50*/  BSYNC B1 ;  /* 0x0000000000017941 */ /* 0x000fea0003800000 */
.L_x_279:
        /* <DEDUP_REMOVED lines=13> */
.L_x_282:
[----:B------:R-:W-:Y:S05]  /*1bd30*/  BSYNC B1 ;  /* 0x0000000000017941 */ /* 0x000fea0003800000 */
.L_x_281:
        /* <DEDUP_REMOVED lines=13> */
.L_x_284:
[----:B------:R-:W-:Y:S05]  /*1be10*/  BSYNC B1 ;  /* 0x0000000000017941 */ /* 0x000fea0003800000 */
.L_x_283:
        /* <DEDUP_REMOVED lines=13> */
.L_x_286:
[----:B------:R-:W-:Y:S05]  /*1bef0*/  BSYNC B1 ;  /* 0x0000000000017941 */ /* 0x000fea0003800000 */
.L_x_285:
        /* <DEDUP_REMOVED lines=13> */
.L_x_288:
[----:B------:R-:W-:Y:S05]  /*1bfd0*/  BSYNC B1 ;  /* 0x0000000000017941 */ /* 0x000fea0003800000 */
.L_x_287:
[----:B------:R-:W2:Y:S01]  /*1bfe0*/  LDL.LU R7, [R1+0x24c] ;  /* 0x00024c0001077983 */ /* 0x000ea20000300800 */
[----:B-----5:R-:W-:Y:S01]  /*1bff0*/  LOP3.LUT R4, R4, 0xff, RZ, 0xc0, !PT ;  /* 0x000000ff04047812 */ /* 0x020fe200078ec0ff */
[----:B------:R-:W-:Y:S01]  /*1c000*/  BSSY B1, `(.L_x_289) ;  /* 0x0000013000017945 */ /* 0x000fe20003800000 */
[----:B0-----:R-:W-:Y:S02]  /*1c010*/  IADD3 R5, P0, R35, 0x80, RZ ;  /* 0x0000008023057810 */ /* 0x001fe40007f1e0ff */
[----:B------:R-:W-:-:S03]  /*1c020*/  F2FP.F16.E4M3.UNPACK_B R4, R4 ;  /* 0x00000004ff04723e */ /* 0x000fc600020006ff */
[----:B--234-:R-:W-:Y:S01]  /*1c030*/  IMAD.X R2, RZ, RZ, R37, P0 ;  /* 0x000000ffff027224 */ /* 0x01cfe200000e0625 */
[----:B------:R-:W-:Y:S01]  /*1c040*/  ISETP.GE.AND P0, PT, R34, 0x81, PT ;  /* 0x000000812200780c */ /* 0x000fe20003f06270 */
[----:B------:R-:W-:Y:S02]  /*1c050*/  HADD2.F32 R4, -RZ, R4.H0_H0 ;  /* 0x20000004ff047230 */ /* 0x000fe40000004100 */
[----:B------:R-:W-:Y:S01]  /*1c060*/  IMAD R6, R2, UR6, RZ ;  /* 0x0000000602067c24 */ /* 0x000fe2000f8e02ff */
[----:B------:R-:W-:Y:S01]  /*1c070*/  ISETP.LT.OR P3, PT, R0, 0x1, !P0 ;  /* 0x000000010000780c */ /* 0x000fe20004761670 */
[----:B------:R-:W-:-:S04]  /*1c080*/  IMAD.WIDE.U32 R2, R5, UR6, R38 ;  /* 0x0000000605027c25 */ /* 0x000fc8000f8e0026 */
[----:B------:R-:W-:Y:S01]  /*1c090*/  FMUL R4, R4, UR21 ;  /* 0x0000001504047c20 */ /* 0x000fe20008400000 */
[----:B------:R-:W-:Y:S01]  /*1c0a0*/  IMAD R5, R5, UR7, R6 ;  /* 0x0000000705057c24 */ /* 0x000fe2000f8e0206 */
[----:B------:R-:W-:-:S04]  /*1c0b0*/  IADD3 R2, P2, R2, UR8, RZ ;  /* 0x0000000802027c10 */ /* 0x000fc8000ff5e0ff */
[----:B------:R-:W-:Y:S01]  /*1c0c0*/  IADD3.X R3, R3, UR9, R5, P2, !PT ;  /* 0x0000000903037c10 */ /* 0x000fe200097fe405 */
[----:B------:R-:W-:-:S05]  /*1c0d0*/  FFMA R4, R7, UR20, R4 ;  /* 0x0000001407047c23 */ /* 0x000fca0008000004 */
[----:B------:R-:W-:Y:S02]  /*1c0e0*/  F2FP.SATFINITE.E4M3.F32.PACK_AB_MERGE_C R7, RZ, R4, RZ ;  /* 0x00000004ff07723e */ /* 0x000fe400048070ff */
[----:B------:R-:W-:-:S03]  /*1c0f0*/  PRMT R4, RZ, 0x7610, R4 ;  /* 0x00007610ff047816 */ /* 0x000fc60000000004 */
[----:B------:R0:W-:Y:S01]  /*1c100*/  @!P1 STG.E.U8 desc[UR14][R26.64+0xf9], R7 ;  /* 0x0000f9071a009986 */ /* 0x0001e2000c10110e */
[----:B------:R-:W-:Y:S05]  /*1c110*/  @P3 BRA `(.L_x_290) ;  /* 0x0000000000043947 */ /* 0x000fea0003800000 */
[----:B------:R2:W5:Y:S02]  /*1c120*/  LDG.E.U8 R4, desc[UR14][R2.64] ;  /* 0x0000000e02047981 */ /* 0x000564000c1e1100 */
.L_x_290:
[----:B------:R-:W-:Y:S05]  /*1c130*/  BSYNC B1 ;  /* 0x0000000000017941 */ /* 0x000fea0003800000 */
.L_x_289:
[----:B------:R-:W3:Y:S01]  /*1c140*/  LDL.LU R5, [R1+0x250] ;  /* 0x0002500001057983 */ /* 0x000ee20000300800 */
        /* <DEDUP_REMOVED lines=12> */
.L_x_292:
[----:B------:R-:W-:Y:S05]  /*1c210*/  BSYNC B1 ;  /* 0x0000000000017941 */ /* 0x000fea0003800000 */
.L_x_291:
[----:B---3--:R-:W3:Y:S01]  /*1c220*/  LDL.LU R5, [R1+0x254] ;  /* 0x0002540001057983 */ /* 0x008ee20000300800 */
[----:B-----5:R-:W-:Y:S01]  /*1c230*/  LOP3.LUT R4, R4, 0xff, RZ, 0xc0, !PT ;  /* 0x000000ff04047812 */ /* 0x020fe200078ec0ff */
[----:B------:R-:W-:Y:S01]  /*1c240*/  BSSY B1, `(.L_x_293) ;  /* 0x0000013000017945 */ /* 0x000fe20003800000 */
[----:B------:R-:W-:Y:S02]  /*1c250*/  IADD3 R35, P1, R35, 0x88, RZ ;  /* 0x0000008823237810 */ /* 0x000fe40007f3e0ff */
[----:B------:R-:W-:Y:S02]  /*1c260*/  F2FP.F16.E4M3.UNPACK_B R4, R4 ;  /* 0x00000004ff04723e */ /* 0x000fe400020006ff */
[----:B------:R-:W-:Y:S01]  /*1c270*/  PRMT R6, RZ, 0x7610, R6 ;  /* 0x00007610ff067816 */ /* 0x000fe20000000006 */
[----:B------:R-:W-:Y:S01]  /*1c280*/  IMAD.X R36, RZ, RZ, R37, P1 ;  /* 0x000000ffff247224 */ /* 0x000fe200008e0625 */
[----:B------:R-:W-:Y:S01]  /*1c290*/  ISETP.GE.AND P1, PT, R34, 0x89, PT ;  /* 0x000000892200780c */ /* 0x000fe20003f26270 */
[----:B------:R-:W-:-:S02]  /*1c2a0*/  HADD2.F32 R4, -RZ, R4.H0_H0 ;  /* 0x20000004ff047230 */ /* 0x000fc40000004100 */
[----:B------:R-:W-:Y:S01]  /*1c2b0*/  IMAD R36, R36, UR6, RZ ;  /* 0x0000000624247c24 */ /* 0x000fe2000f8e02ff */
[----:B------:R-:W-:Y:S01]  /*1c2c0*/  ISETP.LT.OR P5, PT, R0, 0x1, !P1 ;  /* 0x000000010000780c */ /* 0x000fe20004fa1670 */
[----:B------:R-:W-:-:S04]  /*1c2d0*/  IMAD.WIDE.U32 R38, R35, UR6, R38 ;  /* 0x0000000623267c25 */ /* 0x000fc8000f8e0026 */
[----:B------:R-:W-:Y:S01]  /*1c2e0*/  FMUL R4, R4, UR21 ;  /* 0x0000001504047c20 */ /* 0x000fe20008400000 */
[----:B------:R-:W-:-:S03]  /*1c2f0*/  IMAD R35, R35, UR7, R36 ;  /* 0x0000000723237c24 */ /* 0x000fc6000f8e0224 */
[----:B---3--:R-:W-:Y:S01]  /*1c300*/  FFMA R5, R5, UR20, R4 ;  /* 0x0000001405057c23 */ /* 0x008fe20008000004 */
[----:B------:R-:W-:-:S04]  /*1c310*/  IADD3 R4, P3, R38, UR8, RZ ;  /* 0x0000000826047c10 */ /* 0x000fc8000ff7e0ff */
[----:B0-----:R-:W-:Y:S02]  /*1c320*/  F2FP.SATFINITE.E4M3.F32.PACK_AB_MERGE_C R7, RZ, R5, RZ ;  /* 0x00000005ff07723e */ /* 0x001fe400048070ff */
[----:B------:R-:W-:-:S03]  /*1c330*/  IADD3.X R5, R39, UR9, R35, P3, !PT ;  /* 0x0000000927057c10 */ /* 0x000fc60009ffe423 */
[----:B------:R0:W-:Y:S01]  /*1c340*/  @!P2 STG.E.U8 desc[UR14][R30.64+0x1], R7 ;  /* 0x000001071e00a986 */ /* 0x0001e2000c10110e */
[----:B------:R-:W-:Y:S05]  /*1c350*/  @P5 BRA `(.L_x_294) ;  /* 0x0000000000045947 */ /* 0x000fea0003800000 */
[----:B------:R3:W5:Y:S02]  /*1c360*/  LDG.E.U8 R6, desc[UR14][R4.64] ;  /* 0x0000000e04067981 */ /* 0x000764000c1e1100 */
.L_x_294:
[----:B------:R-:W-:Y:S05]  /*1c370*/  BSYNC B1 ;  /* 0x0000000000017941 */ /* 0x000fea0003800000 */
.L_x_293:
        /* <DEDUP_REMOVED lines=13> */
.L_x_296:
[----:B------:R-:W-:Y:S05]  /*1c450*/  BSYNC B1 ;  /* 0x0000000000017941 */ /* 0x000fea0003800000 */
.L_x_295:
        /* <DEDUP_REMOVED lines=13> */
.L_x_298:
[----:B------:R-:W-:Y:S05]  /*1c530*/  BSYNC B1 ;  /* 0x0000000000017941 */ /* 0x000fea0003800000 */
.L_x_297:
        /* <DEDUP_REMOVED lines=13> */
.L_x_300:
[----:B------:R-:W-:Y:S05]  /*1c610*/  BSYNC B1 ;  /* 0x0000000000017941 */ /* 0x000fea0003800000 */
.L_x_299:
        /* <DEDUP_REMOVED lines=13> */
.L_x_302:
[----:B------:R-:W-:Y:S05]  /*1c6f0*/  BSYNC B1 ;  /* 0x0000000000017941 */ /* 0x000fea0003800000 */
.L_x_301:
        /* <DEDUP_REMOVED lines=13> */
.L_x_304:
[----:B------:R-:W-:Y:S05]  /*1c7d0*/  BSYNC B1 ;  /* 0x0000000000017941 */ /* 0x000fea0003800000 */
.L_x_303:
        /* <DEDUP_REMOVED lines=13> */
.L_x_306:
[----:B------:R-:W-:Y:S05]  /*1c8b0*/  BSYNC B1 ;  /* 0x0000000000017941 */ /* 0x000fea0003800000 */
.L_x_305:
        /* <DEDUP_REMOVED lines=13> */
.L_x_308:
[----:B------:R-:W-:Y:S05]  /*1c990*/  BSYNC B1 ;  /* 0x0000000000017941 */ /* 0x000fea0003800000 */
.L_x_307:
        /* <DEDUP_REMOVED lines=13> */
.L_x_310:
[----:B------:R-:W-:Y:S05]  /*1ca70*/  BSYNC B1 ;  /* 0x0000000000017941 */ /* 0x000fea0003800000 */
.L_x_309:
        /* <DEDUP_REMOVED lines=13> */
.L_x_312:
[----:B------:R-:W-:Y:S05]  /*1cb50*/  BSYNC B1 ;  /* 0x0000000000017941 */ /* 0x000fea0003800000 */
.L_x_311:
        /* <DEDUP_REMOVED lines=13> */
.L_x_314:
[----:B------:R-:W-:Y:S05]  /*1cc30*/  BSYNC B1 ;  /* 0x0000000000017941 */ /* 0x000fea0003800000 */
.L_x_313:
        /* <DEDUP_REMOVED lines=13> */
.L_x_316:
[----:B------:R-:W-:Y:S05]  /*1cd10*/  BSYNC B1 ;  /* 0x0000000000017941 */ /* 0x000fea0003800000 */
.L_x_315:
        /* <DEDUP_REMOVED lines=13> */
.L_x_318:
[----:B------:R-:W-:Y:S05]  /*1cdf0*/  BSYNC B1 ;  /* 0x0000000000017941 */ /* 0x000fea0003800000 */
.L_x_317:
        /* <DEDUP_REMOVED lines=13> */
.L_x_320:
[----:B------:R-:W-:Y:S05]  /*1ced0*/  BSYNC B1 ;  /* 0x0000000000017941 */ /* 0x000fea0003800000 */
.L_x_319:
        /* <DEDUP_REMOVED lines=13> */
.L_x_322:
[----:B------:R-:W-:Y:S05]  /*1cfb0*/  BSYNC B1 ;  /* 0x0000000000017941 */ /* 0x000fea0003800000 */
.L_x_321:
        /* <DEDUP_REMOVED lines=13> */
.L_x_324:
[----:B------:R-:W-:Y:S05]  /*1d090*/  BSYNC B1 ;  /* 0x0000000000017941 */ /* 0x000fea0003800000 */
.L_x_323:
        /* <DEDUP_REMOVED lines=13> */
.L_x_326:
[----:B------:R-:W-:Y:S05]  /*1d170*/  BSYNC B1 ;  /* 0x0000000000017941 */ /* 0x000fea0003800000 */
.L_x_325:
        /* <DEDUP_REMOVED lines=13> */
.L_x_328:
[----:B------:R-:W-:Y:S05]  /*1d250*/  BSYNC B1 ;  /* 0x0000000000017941 */ /* 0x000fea0003800000 */
.L_x_327:
        /* <DEDUP_REMOVED lines=13> */
.L_x_330:
[----:B------:R-:W-:Y:S05]  /*1d330*/  BSYNC B1 ;  /* 0x0000000000017941 */ /* 0x000fea0003800000 */
.L_x_329:
        /* <DEDUP_REMOVED lines=13> */
.L_x_332:
[----:B------:R-:W-:Y:S05]  /*1d410*/  BSYNC B1 ;  /* 0x0000000000017941 */ /* 0x000fea0003800000 */
.L_x_331:
        /* <DEDUP_REMOVED lines=13> */
.L_x_334:
[----:B------:R-:W-:Y:S05]  /*1d4f0*/  BSYNC B1 ;  /* 0x0000000000017941 */ /* 0x000fea0003800000 */
.L_x_333:
        /* <DEDUP_REMOVED lines=13> */
.L_x_336:
[----:B------:R-:W-:Y:S05]  /*1d5d0*/  BSYNC B1 ;  /* 0x0000000000017941 */ /* 0x000fea0003800000 */
.L_x_335:
        /* <DEDUP_REMOVED lines=13> */
.L_x_338:
[----:B------:R-:W-:Y:S05]  /*1d6b0*/  BSYNC B1 ;  /* 0x0000000000017941 */ /* 0x000fea0003800000 */
.L_x_337:
        /* <DEDUP_REMOVED lines=13> */
.L_x_340:
[----:B------:R-:W-:Y:S05]  /*1d790*/  BSYNC B1 ;  /* 0x0000000000017941 */ /* 0x000fea0003800000 */
.L_x_339:
        /* <DEDUP_REMOVED lines=13> */
.L_x_342:
[----:B------:R-:W-:Y:S05]  /*1d870*/  BSYNC B1 ;  /* 0x0000000000017941 */ /* 0x000fea0003800000 */
.L_x_341:
        /* <DEDUP_REMOVED lines=13> */
.L_x_344:
[----:B------:R-:W-:Y:S05]  /*1d950*/  BSYNC B1 ;  /* 0x0000000000017941 */ /* 0x000fea0003800000 */
.L_x_343:
        /* <DEDUP_REMOVED lines=13> */
.L_x_346:
[----:B------:R-:W-:Y:S05]  /*1da30*/  BSYNC B1 ;  /* 0x0000000000017941 */ /* 0x000fea0003800000 */
.L_x_345:
        /* <DEDUP_REMOVED lines=13> */
.L_x_348:
[----:B------:R-:W-:Y:S05]  /*1db10*/  BSYNC B1 ;  /* 0x0000000000017941 */ /* 0x000fea0003800000 */
.L_x_347:
        /* <DEDUP_REMOVED lines=13> */
.L_x_350:
[----:B------:R-:W-:Y:S05]  /*1dbf0*/  BSYNC B1 ;  /* 0x0000000000017941 */ /* 0x000fea0003800000 */
.L_x_349:
        /* <DEDUP_REMOVED lines=13> */
.L_x_352:
[----:B------:R-:W-:Y:S05]  /*1dcd0*/  BSYNC B1 ;  /* 0x0000000000017941 */ /* 0x000fea0003800000 */
.L_x_351:
        /* <DEDUP_REMOVED lines=13> */
.L_x_354:
[----:B------:R-:W-:Y:S05]  /*1ddb0*/  BSYNC B1 ;  /* 0x0000000000017941 */ /* 0x000fea0003800000 */
.L_x_353:
        /* <DEDUP_REMOVED lines=13> */
.L_x_356:
[----:B------:R-:W-:Y:S05]  /*1de90*/  BSYNC B1 ;  /* 0x0000000000017941 */ /* 0x000fea0003800000 */
.L_x_355:
        /* <DEDUP_REMOVED lines=13> */
.L_x_358:
[----:B------:R-:W-:Y:S05]  /*1df70*/  BSYNC B1 ;  /* 0x0000000000017941 */ /* 0x000fea0003800000 */
.L_x_357:
        /* <DEDUP_REMOVED lines=13> */
.L_x_360:
[----:B------:R-:W-:Y:S05]  /*1e050*/  BSYNC B1 ;  /* 0x0000000000017941 */ /* 0x000fea0003800000 */
.L_x_359:
        /* <DEDUP_REMOVED lines=13> */
.L_x_362:
[----:B------:R-:W-:Y:S05]  /*1e130*/  BSYNC B1 ;  /* 0x0000000000017941 */ /* 0x000fea0003800000 */
.L_x_361:
        /* <DEDUP_REMOVED lines=13> */
.L_x_364:
[----:B------:R-:W-:Y:S05]  /*1e210*/  BSYNC B1 ;  /* 0x0000000000017941 */ /* 0x000fea0003800000 */
.L_x_363:
        /* <DEDUP_REMOVED lines=13> */
.L_x_366:
[----:B------:R-:W-:Y:S05]  /*1e2f0*/  BSYNC B1 ;  /* 0x0000000000017941 */ /* 0x000fea0003800000 */
.L_x_365:
        /* <DEDUP_REMOVED lines=13> */
.L_x_368:
[----:B------:R-:W-:Y:S05]  /*1e3d0*/  BSYNC B1 ;  /* 0x0000000000017941 */ /* 0x000fea0003800000 */
.L_x_367:
        /* <DEDUP_REMOVED lines=13> */
.L_x_370:
[----:B------:R-:W-:Y:S05]  /*1e4b0*/  BSYNC B1 ;  /* 0x0000000000017941 */ /* 0x000fea0003800000 */
.L_x_369:
        /* <DEDUP_REMOVED lines=13> */
.L_x_372:
[----:B------:R-:W-:Y:S05]  /*1e590*/  BSYNC B1 ;  /* 0x0000000000017941 */ /* 0x000fea0003800000 */
.L_x_371:
        /* <DEDUP_REMOVED lines=13> */
.L_x_374:
[----:B------:R-:W-:Y:S05]  /*1e670*/  BSYNC B1 ;  /* 0x0000000000017941 */ /* 0x000fea0003800000 */
.L_x_373:
        /* <DEDUP_REMOVED lines=13> */
.L_x_376:
[----:B------:R-:W-:Y:S05]  /*1e750*/  BSYNC B1 ;  /* 0x0000000000017941 */ /* 0x000fea0003800000 */
.L_x_375:
        /* <DEDUP_REMOVED lines=13> */
.L_x_378:
[----:B------:R-:W-:Y:S05]  /*1e830*/  BSYNC B1 ;  /* 0x0000000000017941 */ /* 0x000fea0003800000 */
.L_x_377:
        /* <DEDUP_REMOVED lines=13> */
.L_x_380:
[----:B------:R-:W-:Y:S05]  /*1e910*/  BSYNC B1 ;  /* 0x0000000000017941 */ /* 0x000fea0003800000 */
.L_x_379:
        /* <DEDUP_REMOVED lines=13> */
.L_x_382:
[----:B------:R-:W-:Y:S05]  /*1e9f0*/  BSYNC B1 ;  /* 0x0000000000017941 */ /* 0x000fea0003800000 */
.L_x_381:
        /* <DEDUP_REMOVED lines=13> */
.L_x_384:
[----:B------:R-:W-:Y:S05]  /*1ead0*/  BSYNC B1 ;  /* 0x0000000000017941 */ /* 0x000fea0003800000 */
.L_x_383:
        /* <DEDUP_REMOVED lines=13> */
.L_x_386:
[----:B------:R-:W-:Y:S05]  /*1ebb0*/  BSYNC B1 ;  /* 0x0000000000017941 */ /* 0x000fea0003800000 */
.L_x_385:
        /* <DEDUP_REMOVED lines=13> */
.L_x_388:
[----:B------:R-:W-:Y:S05]  /*1ec90*/  BSYNC B1 ;  /* 0x0000000000017941 */ /* 0x000fea0003800000 */
.L_x_387:
        /* <DEDUP_REMOVED lines=13> */
.L_x_390:
[----:B------:R-:W-:Y:S05]  /*1ed70*/  BSYNC B1 ;  /* 0x0000000000017941 */ /* 0x000fea0003800000 */
.L_x_389:
        /* <DEDUP_REMOVED lines=13> */
.L_x_392:
[----:B------:R-:W-:Y:S05]  /*1ee50*/  BSYNC B1 ;  /* 0x0000000000017941 */ /* 0x000fea0003800000 */
.L_x_391:
        /* <DEDUP_REMOVED lines=13> */
.L_x_394:
[----:B------:R-:W-:Y:S05]  /*1ef30*/  BSYNC B1 ;  /* 0x0000000000017941 */ /* 0x000fea0003800000 */
.L_x_393:
        /* <DEDUP_REMOVED lines=13> */
.L_x_396:
[----:B------:R-:W-:Y:S05]  /*1f010*/  BSYNC B1 ;  /* 0x0000000000017941 */ /* 0x000fea0003800000 */
.L_x_395:
        /* <DEDUP_REMOVED lines=13> */
.L_x_398:
[----:B------:R-:W-:Y:S05]  /*1f0f0*/  BSYNC B1 ;  /* 0x0000000000017941 */ /* 0x000fea0003800000 */
.L_x_397:
        /* <DEDUP_REMOVED lines=13> */
.L_x_400:
[----:B------:R-:W-:Y:S05]  /*1f1d0*/  BSYNC B1 ;  /* 0x0000000000017941 */ /* 0x000fea0003800000 */
.L_x_399:
        /* <DEDUP_REMOVED lines=13> */
.L_x_402:
[----:B------:R-:W-:Y:S05]  /*1f2b0*/  BSYNC B1 ;  /* 0x0000000000017941 */ /* 0x000fea0003800000 */
.L_x_401:
        /* <DEDUP_REMOVED lines=13> */
.L_x_404:
[----:B------:R-:W-:Y:S05]  /*1f390*/  BSYNC B1 ;  /* 0x0000000000017941 */ /* 0x000fea0003800000 */
.L_x_403:
        /* <DEDUP_REMOVED lines=13> */
.L_x_406:
[----:B------:R-:W-:Y:S05]  /*1f470*/  BSYNC B1 ;  /* 0x0000000000017941 */ /* 0x000fea0003800000 */
.L_x_405:
        /* <DEDUP_REMOVED lines=13> */
.L_x_408:
[----:B------:R-:W-:Y:S05]  /*1f550*/  BSYNC B1 ;  /* 0x0000000000017941 */ /* 0x000fea0003800000 */
.L_x_407:
        /* <DEDUP_REMOVED lines=13> */
.L_x_410:
[----:B------:R-:W-:Y:S05]  /*1f630*/  BSYNC B1 ;  /* 0x0000000000017941 */ /* 0x000fea0003800000 */
.L_x_409:
        /* <DEDUP_REMOVED lines=13> */
.L_x_412:
[----:B------:R-:W-:Y:S05]  /*1f710*/  BSYNC B1 ;  /* 0x0000000000017941 */ /* 0x000fea0003800000 */
.L_x_411:
        /* <DEDUP_REMOVED lines=13> */
.L_x_414:
[----:B------:R-:W-:Y:S05]  /*1f7f0*/  BSYNC B1 ;  /* 0x0000000000017941 */ /* 0x000fea0003800000 */
.L_x_413:
        /* <DEDUP_REMOVED lines=13> */
.L_x_416:
[----:B------:R-:W-:Y:S05]  /*1f8d0*/  BSYNC B1 ;  /* 0x0000000000017941 */ /* 0x000fea0003800000 */
.L_x_415:
        /* <DEDUP_REMOVED lines=13> */
.L_x_418:
[----:B------:R-:W-:Y:S05]  /*1f9b0*/  BSYNC B1 ;  /* 0x0000000000017941 */ /* 0x000fea0003800000 */
.L_x_417:
        /* <DEDUP_REMOVED lines=13> */
.L_x_420:
[----:B------:R-:W-:Y:S05]  /*1fa90*/  BSYNC B1 ;  /* 0x0000000000017941 */ /* 0x000fea0003800000 */
.L_x_419:
        /* <DEDUP_REMOVED lines=13> */
.L_x_422:
[----:B------:R-:W-:Y:S05]  /*1fb70*/  BSYNC B1 ;  /* 0x0000000000017941 */ /* 0x000fea0003800000 */
.L_x_421:
        /* <DEDUP_REMOVED lines=13> */
.L_x_424:
[----:B------:R-:W-:Y:S05]  /*1fc50*/  BSYNC B1 ;  /* 0x0000000000017941 */ /* 0x000fea0003800000 */
.L_x_423:
        /* <DEDUP_REMOVED lines=13> */
.L_x_426:
[----:B------:R-:W-:Y:S05]  /*1fd30*/  BSYNC B1 ;  /* 0x0000000000017941 */ /* 0x000fea0003800000 */
.L_x_425:
        /* <DEDUP_REMOVED lines=13> */
.L_x_428:
[----:B------:R-:W-:Y:S05]  /*1fe10*/  BSYNC B1 ;  /* 0x0000000000017941 */ /* 0x000fea0003800000 */
.L_x_427:
        /* <DEDUP_REMOVED lines=13> */
.L_x_430:
[----:B------:R-:W-:Y:S05]  /*1fef0*/  BSYNC B1 ;  /* 0x0000000000017941 */ /* 0x000fea0003800000 */
.L_x_429:
        /* <DEDUP_REMOVED lines=13> */
.L_x_432:
[----:B------:R-:W-:Y:S05]  /*1ffd0*/  BSYNC B1 ;  /* 0x0000000000017941 */ /* 0x000fea0003800000 */
.L_x_431:
        /* <DEDUP_REMOVED lines=13> */
.L_x_434:
[----:B------:R-:W-:Y:S05]  /*200b0*/  BSYNC B1 ;  /* 0x0000000000017941 */ /* 0x000fea0003800000 */
.L_x_433:
        /* <DEDUP_REMOVED lines=13> */
.L_x_436:
[----:B------:R-:W-:Y:S05]  /*20190*/  BSYNC B1 ;  /* 0x0000000000017941 */ /* 0x000fea0003800000 */
.L_x_435:
        /* <DEDUP_REMOVED lines=13> */
.L_x_438:
[----:B------:R-:W-:Y:S05]  /*20270*/  BSYNC B1 ;  /* 0x0000000000017941 */ /* 0x000fea0003800000 */
.L_x_437:
        /* <DEDUP_REMOVED lines=13> */
.L_x_440:
[----:B------:R-:W-:Y:S05]  /*20350*/  BSYNC B1 ;  /* 0x0000000000017941 */ /* 0x000fea0003800000 */
.L_x_439:
        /* <DEDUP_REMOVED lines=13> */
.L_x_442:
[----:B------:R-:W-:Y:S05]  /*20430*/  BSYNC B1 ;  /* 0x0000000000017941 */ /* 0x000fea0003800000 */
.L_x_441:
        /* <DEDUP_REMOVED lines=13> */
.L_x_444:
[----:B------:R-:W-:Y:S05]  /*20510*/  BSYNC B1 ;  /* 0x0000000000017941 */ /* 0x000fea0003800000 */
.L_x_443:
        /* <DEDUP_REMOVED lines=13> */
.L_x_446:
[----:B------:R-:W-:Y:S05]  /*205f0*/  BSYNC B1 ;  /* 0x0000000000017941 */ /* 0x000fea0003800000 */
.L_x_445:
        /* <DEDUP_REMOVED lines=13> */
.L_x_448:
[----:B------:R-:W-:Y:S05]  /*206d0*/  BSYNC B1 ;  /* 0x0000000000017941 */ /* 0x000fea0003800000 */
.L_x_447:
        /* <DEDUP_REMOVED lines=13> */
.L_x_450:
[----:B------:R-:W-:Y:S05]  /*207b0*/  BSYNC B1 ;  /* 0x0000000000017941 */ /* 0x000fea0003800000 */
.L_x_449:
        /* <DEDUP_REMOVED lines=13> */
.L_x_452:
[----:B------:R-:W-:Y:S05]  /*20890*/  BSYNC B1 ;  /* 0x0000000000017941 */ /* 0x000fea0003800000 */
.L_x_451:
        /* <DEDUP_REMOVED lines=13> */
.L_x_454:
[----:B------:R-:W-:Y:S05]  /*20970*/  BSYNC B1 ;  /* 0x0000000000017941 */ /* 0x000fea0003800000 */
.L_x_453:
        /* <DEDUP_REMOVED lines=13> */
.L_x_456:
[----:B------:R-:W-:Y:S05]  /*20a50*/  BSYNC B1 ;  /* 0x0000000000017941 */ /* 0x000fea0003800000 */
.L_x_455:
        /* <DEDUP_REMOVED lines=13> */
.L_x_458:
[----:B------:R-:W-:Y:S05]  /*20b30*/  BSYNC B1 ;  /* 0x0000000000017941 */ /* 0x000fea0003800000 */
.L_x_457:
        /* <DEDUP_REMOVED lines=13> */
.L_x_460:
[----:B------:R-:W-:Y:S05]  /*20c10*/  BSYNC B1 ;  /* 0x0000000000017941 */ /* 0x000fea0003800000 */
.L_x_459:
        /* <DEDUP_REMOVED lines=13> */
.L_x_462:
[----:B------:R-:W-:Y:S05]  /*20cf0*/  BSYNC B1 ;  /* 0x0000000000017941 */ /* 0x000fea0003800000 */
.L_x_461:
        /* <DEDUP_REMOVED lines=13> */
.L_x_464:
[----:B------:R-:W-:Y:S05]  /*20dd0*/  BSYNC B1 ;  /* 0x0000000000017941 */ /* 0x000fea0003800000 */
.L_x_463:
        /* <DEDUP_REMOVED lines=13> */
.L_x_466:
[----:B------:R-:W-:Y:S05]  /*20eb0*/  BSYNC B1 ;  /* 0x0000000000017941 */ /* 0x000fea0003800000 */
.L_x_465:
        /* <DEDUP_REMOVED lines=13> */
.L_x_468:
[----:B------:R-:W-:Y:S05]  /*20f90*/  BSYNC B1 ;  /* 0x0000000000017941 */ /* 0x000fea0003800000 */
.L_x_467:
        /* <DEDUP_REMOVED lines=13> */
.L_x_470:
[----:B------:R-:W-:Y:S05]  /*21070*/  BSYNC B1 ;  /* 0x0000000000017941 */ /* 0x000fea0003800000 */
.L_x_469:
        /* <DEDUP_REMOVED lines=13> */
.L_x_472:
[----:B------:R-:W-:Y:S05]  /*21150*/  BSYNC B1 ;  /* 0x0000000000017941 */ /* 0x000fea0003800000 */
.L_x_471:
        /* <DEDUP_REMOVED lines=13> */
.L_x_474:
[----:B------:R-:W-:Y:S05]  /*21230*/  BSYNC B1 ;  /* 0x0000000000017941 */ /* 0x000fea0003800000 */
.L_x_473:
        /* <DEDUP_REMOVED lines=13> */
.L_x_476:
[----:B------:R-:W-:Y:S05]  /*21310*/  BSYNC B1 ;  /* 0x0000000000017941 */ /* 0x000fea0003800000 */
.L_x_475:
        /* <DEDUP_REMOVED lines=13> */
.L_x_478:
[----:B------:R-:W-:Y:S05]  /*213f0*/  BSYNC B1 ;  /* 0x0000000000017941 */ /* 0x000fea0003800000 */
.L_x_477:
        /* <DEDUP_REMOVED lines=13> */
.L_x_480:
[----:B------:R-:W-:Y:S05]  /*214d0*/  BSYNC B1 ;  /* 0x0000000000017941 */ /* 0x000fea0003800000 */
.L_x_479:
        /* <DEDUP_REMOVED lines=13> */
.L_x_482:
[----:B------:R-:W-:Y:S05]  /*215b0*/  BSYNC B1 ;  /* 0x0000000000017941 */ /* 0x000fea0003800000 */
.L_x_481:
        /* <DEDUP_REMOVED lines=13> */
.L_x_484:
[----:B------:R-:W-:Y:S05]  /*21690*/  BSYNC B1 ;  /* 0x0000000000017941 */ /* 0x000fea0003800000 */
.L_x_483:
        /* <DEDUP_REMOVED lines=13> */
.L_x_486:
[----:B------:R-:W-:Y:S05]  /*21770*/  BSYNC B1 ;  /* 0x0000000000017941 */ /* 0x000fea0003800000 */
.L_x_485:
        /* <DEDUP_REMOVED lines=13> */
.L_x_488:
[----:B------:R-:W-:Y:S05]  /*21850*/  BSYNC B1 ;  /* 0x0000000000017941 */ /* 0x000fea0003800000 */
.L_x_487:
        /* <DEDUP_REMOVED lines=13> */
.L_x_490:
[----:B------:R-:W-:Y:S05]  /*21930*/  BSYNC B1 ;  /* 0x0000000000017941 */ /* 0x000fea0003800000 */
.L_x_489:
        /* <DEDUP_REMOVED lines=13> */
.L_x_492:
[----:B------:R-:W-:Y:S05]  /*21a10*/  BSYNC B1 ;  /* 0x0000000000017941 */ /* 0x000fea0003800000 */
.L_x_491:
        /* <DEDUP_REMOVED lines=13> */
.L_x_494:
[----:B------:R-:W-:Y:S05]  /*21af0*/  BSYNC B1 ;  /* 0x0000000000017941 */ /* 0x000fea0003800000 */
.L_x_493:
        /* <DEDUP_REMOVED lines=13> */
.L_x_496:
[----:B------:R-:W-:Y:S05]  /*21bd0*/  BSYNC B1 ;  /* 0x0000000000017941 */ /* 0x000fea0003800000 */
.L_x_495:
        /* <DEDUP_REMOVED lines=13> */
.L_x_498:
[----:B------:R-:W-:Y:S05]  /*21cb0*/  BSYNC B1 ;  /* 0x0000000000017941 */ /* 0x000fea0003800000 */
.L_x_497:
        /* <DEDUP_REMOVED lines=13> */
.L_x_500:
[----:B------:R-:W-:Y:S05]  /*21d90*/  BSYNC B1 ;  /* 0x0000000000017941 */ /* 0x000fea0003800000 */
.L_x_499:
        /* <DEDUP_REMOVED lines=13> */
.L_x_502:
[----:B------:R-:W-:Y:S05]  /*21e70*/  BSYNC B1 ;  /* 0x0000000000017941 */ /* 0x000fea0003800000 */
.L_x_501:
        /* <DEDUP_REMOVED lines=13> */
.L_x_504:
[----:B------:R-:W-:Y:S05]  /*21f50*/  BSYNC B1 ;  /* 0x0000000000017941 */ /* 0x000fea0003800000 */
.L_x_503:
        /* <DEDUP_REMOVED lines=13> */
.L_x_506:
[----:B------:R-:W-:Y:S05]  /*22030*/  BSYNC B1 ;  /* 0x0000000000017941 */ /* 0x000fea0003800000 */
.L_x_505:
        /* <DEDUP_REMOVED lines=13> */
.L_x_508:
[----:B------:R-:W-:Y:S05]  /*22110*/  BSYNC B1 ;  /* 0x0000000000017941 */ /* 0x000fea0003800000 */
.L_x_507:
        /* <DEDUP_REMOVED lines=13> */
.L_x_510:
[----:B------:R-:W-:Y:S05]  /*221f0*/  BSYNC B1 ;  /* 0x0000000000017941 */ /* 0x000fea0003800000 */
.L_x_509:
        /* <DEDUP_REMOVED lines=13> */
.L_x_512:
[----:B------:R-:W-:Y:S05]  /*222d0*/  BSYNC B1 ;  /* 0x0000000000017941 */ /* 0x000fea0003800000 */
.L_x_511:
        /* <DEDUP_REMOVED lines=13> */
.L_x_514:
[----:B------:R-:W-:Y:S05]  /*223b0*/  BSYNC B1 ;  /* 0x0000000000017941 */ /* 0x000fea0003800000 */
.L_x_513:
        /* <DEDUP_REMOVED lines=13> */
.L_x_516:
[----:B------:R-:W-:Y:S05]  /*22490*/  BSYNC B1 ;  /* 0x0000000000017941 */ /* 0x000fea0003800000 */
.L_x_515:
        /* <DEDUP_REMOVED lines=13> */
.L_x_518:
[----:B------:R-:W-:Y:S05]  /*22570*/  BSYNC B1 ;  /* 0x0000000000017941 */ /* 0x000fea0003800000 */
.L_x_517:
        /* <DEDUP_REMOVED lines=13> */
.L_x_520:
[----:B------:R-:W-:Y:S05]  /*22650*/  BSYNC B1 ;  /* 0x0000000000017941 */ /* 0x000fea0003800000 */
.L_x_519:
        /* <DEDUP_REMOVED lines=13> */
.L_x_522:
[----:B------:R-:W-:Y:S05]  /*22730*/  BSYNC B1 ;  /* 0x0000000000017941 */ /* 0x000fea0003800000 */
.L_x_521:
        /* <DEDUP_REMOVED lines=13> */
.L_x_524:
[----:B------:R-:W-:Y:S05]  /*22810*/  BSYNC B1 ;  /* 0x0000000000017941 */ /* 0x000fea0003800000 */
.L_x_523:
        /* <DEDUP_REMOVED lines=13> */
.L_x_526:
[----:B------:R-:W-:Y:S05]  /*228f0*/  BSYNC B1 ;  /* 0x0000000000017941 */ /* 0x000fea0003800000 */
.L_x_525:
        /* <DEDUP_REMOVED lines=13> */
.L_x_528:
[----:B------:R-:W-:Y:S05]  /*229d0*/  BSYNC B1 ;  /* 0x0000000000017941 */ /* 0x000fea0003800000 */
.L_x_527:
        /* <DEDUP_REMOVED lines=13> */
.L_x_530:
[----:B------:R-:W-:Y:S05]  /*22ab0*/  BSYNC B1 ;  /* 0x0000000000017941 */ /* 0x000fea0003800000 */
.L_x_529:
        /* <DEDUP_REMOVED lines=13> */
.L_x_532:
[----:B------:R-:W-:Y:S05]  /*22b90*/  BSYNC B1 ;  /* 0x0000000000017941 */ /* 0x000fea0003800000 */
.L_x_531:
        /* <DEDUP_REMOVED lines=13> */
.L_x_534:
[----:B------:R-:W-:Y:S05]  /*22c70*/  BSYNC B1 ;  /* 0x0000000000017941 */ /* 0x000fea0003800000 */
.L_x_533:
        /* <DEDUP_REMOVED lines=13> */
.L_x_536:
[----:B------:R-:W-:Y:S05]  /*22d50*/  BSYNC B1 ;  /* 0x0000000000017941 */ /* 0x000fea0003800000 */
.L_x_535:
        /* <DEDUP_REMOVED lines=13> */
.L_x_538:
[----:B------:R-:W-:Y:S05]  /*22e30*/  BSYNC B1 ;  /* 0x0000000000017941 */ /* 0x000fea0003800000 */
.L_x_537:
        /* <DEDUP_REMOVED lines=13> */
.L_x_540:
[----:B------:R-:W-:Y:S05]  /*22f10*/  BSYNC B1 ;  /* 0x0000000000017941 */ /* 0x000fea0003800000 */
.L_x_539:
[----:B--234-:R-:W2:Y:S01]  /*22f20*/  LDL.LU R3, [R1+0x444] ;  /* 0x0004440001037983 */ /* 0x01cea20000300800 */
[----:B-----5:R-:W-:Y:S01]  /*22f30*/  LOP3.LUT R6, R6, 0xff, RZ, 0xc0, !PT ;  /* 0x000000ff06067812 */ /* 0x020fe200078ec0ff */
[----:B------:R-:W-:Y:S01]  /*22f40*/  BSSY B1, `(.L_x_541) ;  /* 0x000000b000017945 */ /* 0x000fe20003800000 */
[----:B------:R-:W-:Y:S02]  /*22f50*/  ISETP.LT.OR P2, PT, R0, 0xf9, !P1 ;  /* 0x000000f90000780c */ /* 0x000fe40004f41670 */
[----:B------:R-:W-:Y:S02]  /*22f60*/  F2FP.F16.E4M3.UNPACK_B R6, R6 ;  /* 0x00000006ff06723e */ /* 0x000fe400020006ff */
[----:B------:R-:W-:-:S03]  /*22f70*/  PRMT R2, RZ, 0x7610, R2 ;  /* 0x00007610ff027816 */ /* 0x000fc60000000002 */
[----:B------:R-:W-:-:S05]  /*22f80*/  HADD2.F32 R6, -RZ, R6.H0_H0 ;  /* 0x20000006ff067230 */ /* 0x000fca0000004100 */
[----:B------:R-:W-:-:S04]  /*22f90*/  FMUL R6, R6, UR21 ;  /* 0x0000001506067c20 */ /* 0x000fc80008400000 */
[----:B--2---:R-:W-:-:S05]  /*22fa0*/  FFMA R6, R3, UR20, R6 ;  /* 0x0000001403067c23 */ /* 0x004fca0008000006 */
[----:B------:R-:W-:-:S05]  /*22fb0*/  F2FP.SATFINITE.E4M3.F32.PACK_AB_MERGE_C R3, RZ, R6, RZ ;  /* 0x00000006ff03723e */ /* 0x000fca00048070ff */
[----:B------:R2:W-:Y:S01]  /*22fc0*/  @!P0 STG.E.U8 desc[UR14][R30.64+0xf9], R3 ;  /* 0x0000f9031e008986 */ /* 0x0005e2000c10110e */
[----:B------:R-:W-:Y:S05]  /*22fd0*/  @P2 BRA `(.L_x_542) ;  /* 0x0000000000042947 */ /* 0x000fea0003800000 */
[----:B------:R3:W5:Y:S02]  /*22fe0*/  LDG.E.U8 R2, desc[UR14][R4.64+0xf8] ;  /* 0x0000f80e04027981 */ /* 0x000764000c1e1100 */
.L_x_542:
[----:B------:R-:W-:Y:S05]  /*22ff0*/  BSYNC B1 ;  /* 0x0000000000017941 */ /* 0x000fea0003800000 */
.L_x_541:
[----:B--2---:R-:W2:Y:S01]  /*23000*/  LDL.LU R3, [R1+0x448] ;  /* 0x0004480001037983 */ /* 0x004ea20000300800 */
        /* <DEDUP_REMOVED lines=12> */
.L_x_544:
[----:B------:R-:W-:Y:S05]  /*230d0*/  BSYNC B1 ;  /* 0x0000000000017941 */ /* 0x000fea0003800000 */
.L_x_543:
[----:B------:R-:W-:Y:S05]  /*230e0*/  @P1 BRA `(.L_x_545) ;  /* 0x0000004800841947 */ /* 0x000fea0003800000 */
[----:B------:R-:W2:Y:S01]  /*230f0*/  LDL.LU R2, [R1+0x44c] ;  /* 0x00044c0001027983 */ /* 0x000ea20000300800 */
[----:B-----5:R-:W-:-:S04]  /*23100*/  LOP3.LUT R0, R0, 0xff, RZ, 0xc0, !PT ;  /* 0x000000ff00007812 */ /* 0x020fc800078ec0ff */
[----:B------:R-:W-:-:S05]  /*23110*/  F2FP.F16.E4M3.UNPACK_B R0, R0 ;  /* 0x00000000ff00723e */ /* 0x000fca00020006ff */
[----:B------:R-:W-:-:S05]  /*23120*/  HADD2.F32 R0, -RZ, R0.H0_H0 ;  /* 0x20000000ff007230 */ /* 0x000fca0000004100 */
[----:B------:R-:W-:-:S04]  /*23130*/  FMUL R0, R0, UR21 ;  /* 0x0000001500007c20 */ /* 0x000fc80008400000 */
[----:B--2---:R-:W-:-:S05]  /*23140*/  FFMA R0, R2, UR20, R0 ;  /* 0x0000001402007c23 */ /* 0x004fca0008000000 */
[----:B------:R-:W-:-:S05]  /*23150*/  F2FP.SATFINITE.E4M3.F32.PACK_AB_MERGE_C R3, RZ, R0, RZ ;  /* 0x00000000ff03723e */ /* 0x000fca00048070ff */
[----:B------:R2:W-:Y:S01]  /*23160*/  STG.E.U8 desc[UR14][R28.64+0xf9], R3 ;  /* 0x0000f9031c007986 */ /* 0x0005e2000c10110e */
[----:B------:R-:W-:Y:S05]  /*23170*/  BRA `(.L_x_545) ;  /* 0x0000004800607947 */ /* 0x000fea0003800000 */
.L_x_32:
[----:B------:R-:W-:Y:S01]  /*23180*/  ISETP.GE.AND P3, PT, R34, 0x1, PT ;  /* 0x000000012200780c */ /* 0x000fe20003f66270 */
[----:B-----5:R-:W-:Y:S01]  /*23190*/  FMUL R2, R2, UR20 ;  /* 0x0000001402027c20 */ /* 0x020fe20008400000 */
[----:B------:R-:W3:Y:S02]  /*231a0*/  LDL.LU R40, [R1+0x200] ;  /* 0x0002000001287983 */ /* 0x000ee40000300800 */
[----:B------:R-:W-:Y:S02]  /*231b0*/  ISETP.LT.OR P0, PT, R0, 0x1, !P3 ;  /* 0x000000010000780c */ /* 0x000fe40005f01670 */
[----:B------:R-:W-:Y:S01]  /*231c0*/  F2FP.SATFINITE.E4M3.F32.PACK_AB_MERGE_C R2, RZ, R2, RZ ;  /* 0x00000002ff02723e */ /* 0x000fe200048070ff */
[----:B------:R-:W-:Y:S01]  /*231d0*/  FMUL R3, R3, UR20 ;  /* 0x0000001403037c20 */ /* 0x000fe20008400000 */
[----:B------:R-:W-:Y:S01]  /*231e0*/  ISETP.GE.AND P2, PT, R34, 0x9, PT ;  /* 0x000000092200780c */ /* 0x000fe20003f46270 */
[----:B------:R-:W-:Y:S01]  /*231f0*/  FMUL R4, R4, UR20 ;  /* 0x0000001404047c20 */ /* 0x000fe20008400000 */
[----:B------:R-:W-:Y:S01]  /*23200*/  FMUL R5, R5, UR20 ;  /* 0x0000001405057c20 */ /* 0x000fe20008400000 */
[----:B------:R-:W-:Y:S01]  /*23210*/  ISETP.LT.OR P1, PT, R0, 0x9, !P3 ;  /* 0x000000090000780c */ /* 0x000fe20005f21670 */
[----:B------:R-:W-:Y:S01]  /*23220*/  FMUL R6, R6, UR20 ;  /* 0x0000001406067c20 */ /* 0x000fe20008400000 */
[----:B------:R-:W-:Y:S01]  /*23230*/  FMUL R7, R7, UR20 ;  /* 0x0000001407077c20 */ /* 0x000fe20008400000 */
[----:B------:R-:W-:Y:S01]  /*23240*/  FMUL R8, R8, UR20 ;  /* 0x0000001408087c20 */ /* 0x000fe20008400000 */
[----:B------:R-:W-:Y:S01]  /*23250*/  FMUL R9, R9, UR20 ;  /* 0x0000001409097c20 */ /* 0x000fe20008400000 */
[----:B------:R-:W-:Y:S01]  /*23260*/  FMUL R10, R10, UR20 ;  /* 0x000000140a0a7c20 */ /* 0x000fe20008400000 */
[----:B------:R-:W-:Y:S01]  /*23270*/  @!P0 STG.E.U8 desc[UR14][R24.64], R2 ;  /* 0x0000000218008986 */ /* 0x000fe2000c10110e */
[----:B------:R-:W-:-:S02]  /*23280*/  ISETP.LT.OR P0, PT, R0, 0x2, !P3 ;  /* 0x000000020000780c */ /* 0x000fc40005f01670 */
[----:B------:R-:W-:Y:S01]  /*23290*/  F2FP.SATFINITE.E4M3.F32.PACK_AB_MERGE_C R3, RZ, R3, RZ ;  /* 0x00000003ff03723e */ /* 0x000fe200048070ff */
[----:B------:R-:W-:Y:S01]  /*232a0*/  FMUL R11, R11, UR20 ;  /* 0x000000140b0b7c20 */ /* 0x000fe20008400000 */
[----:B------:R-:W-:Y:S01]  /*232b0*/  F2FP.SATFINITE.E4M3.F32.PACK_AB_MERGE_C R4, RZ, R4, RZ ;  /* 0x00000004ff04723e */ /* 0x000fe200048070ff */
[----:B------:R-:W-:Y:S01]  /*232c0*/  FMUL R12, R12, UR20 ;  /* 0x000000140c0c7c20 */ /* 0x000fe20008400000 */
[----:B------:R-:W-:Y:S01]  /*232d0*/  FMUL R13, R13, UR20 ;  /* 0x000000140d0d7c20 */ /* 0x000fe20008400000 */
[----:B------:R-:W-:Y:S01]  /*232e0*/  FMUL R14, R14, UR20 ;  /* 0x000000140e0e7c20 */ /* 0x000fe20008400000 */
[----:B------:R-:W-:Y:S01]  /*232f0*/  FMUL R15, R15, UR20 ;  /* 0x000000140f0f7c20 */ /* 0x000fe20008400000 */
[----:B------:R-:W-:Y:S01]  /*23300*/  FMUL R16, R16, UR20 ;  /* 0x0000001410107c20 */ /* 0x000fe20008400000 */
[----:B------:R-:W-:Y:S01]  /*23310*/  FMUL R17, R17, UR20 ;  /* 0x0000001411117c20 */ /* 0x000fe20008400000 */
[----:B------:R-:W-:Y:S01]  /*23320*/  FMUL R18, R18, UR20 ;  /* 0x0000001412127c20 */ /* 0x000fe20008400000 */
[----:B------:R-:W-:Y:S01]  /*23330*/  FMUL R19, R19, UR20 ;  /* 0x0000001413137c20 */ /* 0x000fe20008400000 */
[----:B------:R0:W-:Y:S01]  /*23340*/  @!P0 STG.E.U8 desc[UR14][R24.64+0x1], R3 ;  /* 0x0000010318008986 */ /* 0x0001e2000c10110e */
[----:B------:R-:W-:-:S02]  /*23350*/  ISETP.LT.OR P0, PT, R0, 0x1, !P2 ;  /* 0x000000010000780c */ /* 0x000fc40005701670 */
[----:B------:R-:W-:Y:S01]  /*23360*/  F2FP.SATFINITE.E4M3.F32.PACK_AB_MERGE_C R5, RZ, R5, RZ ;  /* 0x00000005ff05723e */ /* 0x000fe200048070ff */
[----:B------:R-:W-:Y:S01]  /*23370*/  FMUL R20, R20, UR20 ;  /* 0x0000001414147c20 */ /* 0x000fe20008400000 */
[----:B------:R-:W4:Y:S01]  /*23380*/  LDL.LU R39, [R1+0x204] ;  /* 0x0002040001277983 */ /* 0x000f220000300800 */
[----:B------:R-:W-:Y:S02]  /*23390*/  F2FP.SATFINITE.E4M3.F32.PACK_AB_MERGE_C R6, RZ, R6, RZ ;  /* 0x00000006ff06723e */ /* 0x000fe400048070ff */
[----:B------:R-:W-:Y:S01]  /*233a0*/  F2FP.SATFINITE.E4M3.F32.PACK_AB_MERGE_C R7, RZ, R7, RZ ;  /* 0x00000007ff07723e */ /* 0x000fe200048070ff */
[----:B------:R-:W-:Y:S01]  /*233b0*/  FMUL R21, R21, UR20 ;  /* 0x0000001415157c20 */ /* 0x000fe20008400000 */
[C---:B------:R-:W-:Y:S01]  /*233c0*/  ISETP.LT.OR P5, PT, R0.reuse, 0xa, !P2 ;  /* 0x0000000a0000780c */ /* 0x040fe200057a1670 */
[----:B------:R-:W2:Y:S04]  /*233d0*/  LDL.LU R35, [R1+0x208] ;  /* 0x0002080001237983 */ /* 0x000ea80000300800 */
[----:B------:R-:W-:Y:S01]  /*233e0*/  @!P0 STG.E.U8 desc[UR14][R26.64], R4 ;  /* 0x000000041a008986 */ /* 0x000fe2000c10110e */
[----:B------:R-:W-:-:S02]  /*233f0*/  ISETP.LT.OR P0, PT, R0, 0x2, !P2 ;  /* 0x000000020000780c */ /* 0x000fc40005701670 */
[----:B------:R-:W-:Y:S01]  /*23400*/  F2FP.SATFINITE.E4M3.F32.PACK_AB_MERGE_C R8, RZ, R8, RZ ;  /* 0x00000008ff08723e */ /* 0x000fe200048070ff */
[----:B------:R-:W-:Y:S01]  /*23410*/  FMUL R22, R22, UR20 ;  /* 0x0000001416167c20 */ /* 0x000fe20008400000 */
[----:B------:R-:W-:Y:S01]  /*23420*/  F2FP.SATFINITE.E4M3.F32.PACK_AB_MERGE_C R9, RZ, R9, RZ ;  /* 0x00000009ff09723e */ /* 0x000fe200048070ff */
[----:B------:R-:W4:Y:S08]  /*23430*/  LDL.LU R33, [R1+0x20c] ;  /* 0x00020c0001217983 */ /* 0x000f300000300800 */
[----:B------:R1:W-:Y:S01]  /*23440*/  @!P0 STG.E.U8 desc[UR14][R26.64+0x1], R5 ;  /* 0x000001051a008986 */ /* 0x0003e2000c10110e */
[----:B------:R-:W-:-:S03]  /*23450*/  ISETP.LT.OR P0, PT, R0, 0xa, !P3 ;  /* 0x0000000a0000780c */ /* 0x000fc60005f01670 */
[----:B------:R-:W-:Y:S01]  /*23460*/  @!P1 STG.E.U8 desc[UR14][R24.64+0x8], R6 ;  /* 0x0000080618009986 */ /* 0x000fe2000c10110e */
[C---:B------:R-:W-:Y:S02]  /*23470*/  ISETP.LT.OR P1, PT, R0.reuse, 0x9, !P2 ;  /* 0x000000090000780c */ /* 0x040fe40005721670 */
[----:B------:R-:W-:Y:S01]  /*23480*/  F2FP.SATFINITE.E4M3.F32.PACK_AB_MERGE_C R10, RZ, R10, RZ ;  /* 0x0000000aff0a723e */ /* 0x000fe200048070ff */
[----:B------:R-:W4:Y:S01]  /*23490*/  LDL.LU R32, [R1+0x210] ;  /* 0x0002100001207983 */ /* 0x000f220000300800 */
[----:B------:R-:W-:Y:S02]  /*234a0*/  F2FP.SATFINITE.E4M3.F32.PACK_AB_MERGE_C R11, RZ, R11, RZ ;  /* 0x0000000bff0b723e */ /* 0x000fe400048070ff */
[----:B------:R-:W-:Y:S01]  /*234b0*/  F2FP.SATFINITE.E4M3.F32.PACK_AB_MERGE_C R12, RZ, R12, RZ ;  /* 0x0000000cff0c723e */ /* 0x000fe200048070ff */
[----:B------:R-:W-:Y:S01]  /*234c0*/  FMUL R23, R23, UR20 ;  /* 0x0000001417177c20 */ /* 0x000fe20008400000 */
[----:B------:R-:W-:Y:S01]  /*234d0*/  F2FP.SATFINITE.E4M3.F32.PACK_AB_MERGE_C R13, RZ, R13, RZ ;  /* 0x0000000dff0d723e */ /* 0x000fe200048070ff */
[----:B------:R-:W-:Y:S01]  /*234e0*/  @!P0 STG.E.U8 desc[UR14][R24.64+0x9], R7 ;  /* 0x0000090718008986 */ /* 0x000fe2000c10110e */
[----:B------:R-:W-:-:S03]  /*234f0*/  ISETP.LT.OR P0, PT, R0, 0x11, !P3 ;  /* 0x000000110000780c */ /* 0x000fc60005f01670 */
[----:B------:R-:W-:Y:S01]  /*23500*/  @!P1 STG.E.U8 desc[UR14][R26.64+0x8], R8 ;  /* 0x000008081a009986 */ /* 0x000fe2000c10110e */
[----:B------:R-:W-:-:S03]  /*23510*/  ISETP.LT.OR P1, PT, R0, 0x12, !P3 ;  /* 0x000000120000780c */ /* 0x000fc60005f21670 */
[----:B------:R-:W-:Y:S01]  /*23520*/  @!P5 STG.E.U8 desc[UR14][R26.64+0x9], R9 ;  /* 0x000009091a00d986 */ /* 0x000fe2000c10110e */
[----:B------:R-:W-:Y:S02]  /*23530*/  ISETP.LT.OR P5, PT, R0, 0x11, !P2 ;  /* 0x000000110000780c */ /* 0x000fe400057a1670 */
        /* <DEDUP_REMOVED lines=8> */
[C---:B------:R-:W-:Y:S02]  /*235c0*/  ISETP.LT.OR P5, PT, R0.reuse, 0x1a, !P3 ;  /* 0x0000001a0000780c */ /* 0x040fe40005fa1670 */
        /* <DEDUP_REMOVED lines=22> */
[C---:B------:R-:W-:Y:S02]  /*23730*/  ISETP.LT.OR P0, PT, R0.reuse, 0x29, !P3 ;  /* 0x000000290000780c */ /* 0x040fe40005f01670 */
[----:B------:R-:W-:Y:S01]  /*23740*/  F2FP.SATFINITE.E4M3.F32.PACK_AB_MERGE_C R22, RZ, R22, RZ ;  /* 0x00000016ff16723e */ /* 0x000fe200048070ff */
[----:B------:R-:W-:Y:S01]  /*23750*/  @!P1 STG.E.U8 desc[UR14][R26.64+0x20], R20 ;  /* 0x000020141a009986 */ /* 0x000fe2000c10110e */
[----:B------:R-:W-:-:S02]  /*23760*/  ISETP.LT.OR P1, PT, R0, 0x2a, !P3 ;  /* 0x0000002a0000780c */ /* 0x000fc40005f21670 */
[C---:B------:R-:W-:Y:S01]  /*23770*/  ISETP.LT.OR P6, PT, R0.reuse, 0x2a, !P2 ;  /* 0x0000002a0000780c */ /* 0x040fe200057c1670 */
[----:B------:R-:W-:Y:S01]  /*23780*/  @!P5 STG.E.U8 desc[UR14][R26.64+0x21], R21 ;  /* 0x000021151a00d986 */ /* 0x000fe2000c10110e */
[----:B------:R-:W-:Y:S01]  /*23790*/  ISETP.LT.OR P5, PT, R0, 0x29, !P2 ;  /* 0x000000290000780c */ /* 0x000fe200057a1670 */
[----:B------:R-:W-:Y:S01]  /*237a0*/  FMUL R156, R156, UR20 ;  /* 0x000000149c9c7c20 */ /* 0x000fe20008400000 */
[----:B------:R-:W-:Y:S01]  /*237b0*/  FMUL R157, R157, UR20 ;  /* 0x000000149d9d7c20 */ /* 0x000fe20008400000 */
[----:B------:R-:W-:Y:S01]  /*237c0*/  FMUL R158, R158, UR20 ;  /* 0x000000149e9e7c20 */ /* 0x000fe20008400000 */
[----:B------:R-:W-:Y:S01]  /*237d0*/  FMUL R159, R159, UR20 ;  /* 0x000000149f9f7c20 */ /* 0x000fe20008400000 */
[----:B------:R-:W-:Y:S01]  /*237e0*/  @!P0 STG.E.U8 desc[UR14][R24.64+0x28], R22 ;  /* 0x0000281618008986 */ /* 0x000fe2000c10110e */
[----:B------:R-:W-:Y:S02]  /*237f0*/  ISETP.LT.OR P0, PT, R0, 0x31, !P3 ;  /* 0x000000310000780c */ /* 0x000fe40005f01670 */
[----:B------:R-:W-:Y:S01]  /*23800*/  F2FP.SATFINITE.E4M3.F32.PACK_AB_MERGE_C R23, RZ, R23, RZ ;  /* 0x00000017ff17723e */ /* 0x000fe200048070ff */
[----:B------:R-:W-:Y:S01]  /*23810*/  FMUL R160, R160, UR20 ;  /* 0x00000014a0a07c20 */ /* 0x000fe20008400000 */
[----:B------:R-:W-:Y:S01]  /*23820*/  F2FP.SATFINITE.E4M3.F32.PACK_AB_MERGE_C R152, RZ, R152, RZ ;  /* 0x00000098ff98723e */ /* 0x000fe200048070ff */
[----:B------:R-:W-:Y:S01]  /*23830*/  FMUL R161, R161, UR20 ;  /* 0x00000014a1a17c20 */ /* 0x000fe20008400000 */
        /* <DEDUP_REMOVED lines=47> */
[----:B0-----:R-:W-:Y:S01]  /*23b30*/  F2FP.SATFINITE.E4M3.F32.PACK_AB_MERGE_C R3, RZ, R166, RZ ;  /* 0x000000a6ff03723e */ /* 0x001fe200048070ff */
[----:B------:R-:W-:Y:S01]  /*23b40*/  @!P1 STG.E.U8 desc[UR14][R24.64+0x41], R163 ;  /* 0x000041a318009986 */ /* 0x000fe2000c10110e */
[----:B------:R-:W-:-:S03]  /*23b50*/  ISETP.LT.OR P1, PT, R0, 0x4a, !P3 ;  /* 0x0000004a0000780c */ /* 0x000fc60005f21670 */
[----:B------:R-:W-:Y:S01]  /*23b60*/  @!P5 STG.E.U8 desc[UR14][R26.64+0x40], R164 ;  /* 0x000040a41a00d986 */ /* 0x000fe2000c10110e */
[----:B------:R-:W-:-:S03]  /*23b70*/  ISETP.LT.OR P5, PT, R0, 0x49, !P2 ;  /* 0x000000490000780c */ /* 0x000fc600057a1670 */
[----:B------:R-:W-:Y:S01]  /*23b80*/  @!P6 STG.E.U8 desc[UR14][R26.64+0x41], R165 ;  /* 0x000041a51a00e986 */ /* 0x000fe2000c10110e */
[----:B------:R-:W-:-:S03]  /*23b90*/  ISETP.LT.OR P6, PT, R0, 0x4a, !P2 ;  /* 0x0000004a0000780c */ /* 0x000fc600057c1670 */
[----:B------:R0:W-:Y:S01]  /*23ba0*/  @!P0 STG.E.U8 desc[UR14][R24.64+0x48], R3 ;  /* 0x0000480318008986 */ /* 0x0001e2000c10110e */
[----:B------:R-:W-:Y:S02]  /*23bb0*/  ISETP.LT.OR P0, PT, R0, 0x51, !P3 ;  /* 0x000000510000780c */ /* 0x000fe40005f01670 */
[----:B------:R-:W-:Y:S01]  /*23bc0*/  F2FP.SATFINITE.E4M3.F32.PACK_AB_MERGE_C R167, RZ, R167, RZ ;  /* 0x000000a7ffa7723e */ /* 0x000fe200048070ff */
[----:B------:R-:W-:Y:S01]  /*23bd0*/  FMUL R172, R172, UR20 ;  /* 0x00000014acac7c20 */ /* 0x000fe20008400000 */
[----:B-1----:R-:W-:Y:S01]  /*23be0*/  F2FP.SATFINITE.E4M3.F32.PACK_AB_MERGE_C R5, RZ, R168, RZ ;  /* 0x000000a8ff05723e */ /* 0x002fe200048070ff */
[----:B------:R-:W-:Y:S01]  /*23bf0*/  FMUL R173, R173, UR20 ;  /* 0x00000014adad7c20 */ /* 0x000fe20008400000 */
[----:B------:R-:W-:Y:S01]  /*23c00*/  F2FP.SATFINITE.E4M3.F32.PACK_AB_MERGE_C R169, RZ, R169, RZ ;  /* 0x000000a9ffa9723e */ /* 0x000fe200048070ff */
[----:B------:R-:W-:Y:S01]  /*23c10*/  @!P1 STG.E.U8 desc[UR14][R24.64+0x49], R167 ;  /* 0x000049a718009986 */ /* 0x000fe2000c10110e */
[----:B0-----:R-:W-:-:S03]  /*23c20*/  F2FP.SATFINITE.E4M3.F32.PACK_AB_MERGE_C R3, RZ, R170, RZ ;  /* 0x000000aaff03723e */ /* 0x001fc600048070ff */
[----:B------:R0:W-:Y:S01]  /*23c30*/  @!P5 STG.E.U8 desc[UR14][R26.64+0x48], R5 ;  /* 0x000048051a00d986 */ /* 0x0001e2000c10110e */
[C---:B------:R-:W-:Y:S02]  /*23c40*/  ISETP.LT.OR P1, PT, R0.reuse, 0x52, !P3 ;  /* 0x000000520000780c */ /* 0x040fe40005f21670 */
[C---:B------:R-:W-:Y:S01]  /*23c50*/  ISETP.LT.OR P5, PT, R0.reuse, 0x51, !P2 ;  /* 0x000000510000780c */ /* 0x040fe200057a1670 */
[----:B------:R-:W-:Y:S01]  /*23c60*/  @!P6 STG.E.U8 desc[UR14][R26.64+0x49], R169 ;  /* 0x000049a91a00e986 */ /* 0x000fe2000c10110e */
[----:B------:R-:W-:-:S03]  /*23c70*/  ISETP.LT.OR P6, PT, R0, 0x52, !P2 ;  /* 0x000000520000780c */ /* 0x000fc600057c1670 */
[----:B------:R1:W-:Y:S01]  /*23c80*/  @!P0 STG.E.U8 desc[UR14][R24.64+0x50], R3 ;  /* 0x0000500318008986 */ /* 0x0003e2000c10110e */
[----:B------:R-:W-:Y:S01]  /*23c90*/  ISETP.LT.OR P0, PT, R0, 0x59, !P3 ;  /* 0x000000590000780c */ /* 0x000fe20005f01670 */
[----:B------:R-:W-:Y:S01]  /*23ca0*/  FMUL R174, R174, UR20 ;  /* 0x00000014aeae7c20 */ /* 0x000fe20008400000 */
[----:B------:R-:W-:Y:S01]  /*23cb0*/  F2FP.SATFINITE.E4M3.F32.PACK_AB_MERGE_C R171, RZ, R171, RZ ;  /* 0x000000abffab723e */ /* 0x000fe200048070ff */
[----:B------:R-:W-:Y:S01]  /*23cc0*/  FMUL R175, R175, UR20 ;  /* 0x00000014afaf7c20 */ /* 0x000fe20008400000 */
[----:B0-----:R-:W-:Y:S01]  /*23cd0*/  F2FP.SATFINITE.E4M3.F32.PACK_AB_MERGE_C R5, RZ, R172, RZ ;  /* 0x000000acff05723e */ /* 0x001fe200048070ff */
[----:B------:R-:W-:Y:S01]  /*23ce0*/  FMUL R176, R176, UR20 ;  /* 0x00000014b0b07c20 */ /* 0x000fe20008400000 */
[----:B------:R-:W-:Y:S01]  /*23cf0*/  F2FP.SATFINITE.E4M3.F32.PACK_AB_MERGE_C R173, RZ, R173, RZ ;  /* 0x000000adffad723e */ /* 0x000fe200048070ff */
[----:B------:R-:W-:Y:S01]  /*23d00*/  @!P1 STG.E.U8 desc[UR14][R24.64+0x51], R171 ;  /* 0x000051ab18009986 */ /* 0x000fe2000c10110e */
[----:B-1----:R-:W-:-:S03]  /*23d10*/  F2FP.SATFINITE.E4M3.F32.PACK_AB_MERGE_C R3, RZ, R174, RZ ;  /* 0x000000aeff03723e */ /* 0x002fc600048070ff */
        /* <DEDUP_REMOVED lines=220> */
[----:B------:R-:W4:Y:S01]  /*24ae0*/  LDL.LU R38, [R1+0x214] ;  /* 0x0002140001267983 */ /* 0x000f220000300800 */
[----:B------:R-:W-:Y:S02]  /*24af0*/  F2FP.SATFINITE.E4M3.F32.PACK_AB_MERGE_C R229, RZ, R229, RZ ;  /* 0x000000e5ffe5723e */ /* 0x000fe400048070ff */
[----:B-1----:R-:W-:Y:S01]  /*24b00*/  F2FP.SATFINITE.E4M3.F32.PACK_AB_MERGE_C R3, RZ, R230, RZ ;  /* 0x000000e6ff03723e */ /* 0x002fe200048070ff */
[----:B------:R-:W-:Y:S01]  /*24b10*/  @!P1 STG.E.U8 desc[UR14][R24.64+0xc1], R227 ;  /* 0x0000c1e318009986 */ /* 0x000fe2000c10110e */
[----:B------:R-:W-:-:S03]  /*24b20*/  ISETP.LT.OR P1, PT, R0, 0xca, !P3 ;  /* 0x000000ca0000780c */ /* 0x000fc60005f21670 */
[----:B------:R0:W-:Y:S01]  /*24b30*/  @!P5 STG.E.U8 desc[UR14][R26.64+0xc0], R5 ;  /* 0x0000c0051a00d986 */ /* 0x0001e2000c10110e */
[----:B------:R-:W-:-:S03]  /*24b40*/  ISETP.LT.OR P5, PT, R0, 0xc9, !P2 ;  /* 0x000000c90000780c */ /* 0x000fc600057a1670 */
[----:B------:R-:W-:Y:S01]  /*24b50*/  @!P6 STG.E.U8 desc[UR14][R26.64+0xc1], R229 ;  /* 0x0000c1e51a00e986 */ /* 0x000fe2000c10110e */
[----:B------:R-:W-:-:S03]  /*24b60*/  ISETP.LT.OR P6, PT, R0, 0xca, !P2 ;  /* 0x000000ca0000780c */ /* 0x000fc600057c1670 */
[----:B------:R4:W-:Y:S01]  /*24b70*/  @!P0 STG.E.U8 desc[UR14][R24.64+0xc8], R3 ;  /* 0x0000c80318008986 */ /* 0x0009e2000c10110e */
[----:B------:R-:W-:Y:S01]  /*24b80*/  ISETP.LT.OR P0, PT, R0, 0xd1, !P3 ;  /* 0x000000d10000780c */ /* 0x000fe20005f01670 */
[----:B------:R-:W-:Y:S01]  /*24b90*/  FMUL R232, R232, UR20 ;  /* 0x00000014e8e87c20 */ /* 0x000fe20008400000 */
[----:B------:R-:W-:Y:S01]  /*24ba0*/  FMUL R233, R233, UR20 ;  /* 0x00000014e9e97c20 */ /* 0x000fe20008400000 */
[----:B------:R-:W4:Y:S01]  /*24bb0*/  LDL.LU R37, [R1+0x218] ;  /* 0x0002180001257983 */ /* 0x000f220000300800 */
[----:B------:R-:W-:Y:S01]  /*24bc0*/  FMUL R234, R234, UR20 ;  /* 0x00000014eaea7c20 */ /* 0x000fe20008400000 */
[----:B------:R-:W-:Y:S02]  /*24bd0*/  F2FP.SATFINITE.E4M3.F32.PACK_AB_MERGE_C R231, RZ, R231, RZ ;  /* 0x000000e7ffe7723e */ /* 0x000fe400048070ff */
[----:B------:R-:W4:Y:S01]  /*24be0*/  LDL.LU R36, [R1+0x21c] ;  /* 0x00021c0001247983 */ /* 0x000f220000300800 */
[----:B0-----:R-:W-:Y:S01]  /*24bf0*/  F2FP.SATFINITE.E4M3.F32.PACK_AB_MERGE_C R5, RZ, R232, RZ ;  /* 0x000000e8ff05723e */ /* 0x001fe200048070ff */
[----:B---3--:R-:W-:Y:S01]  /*24c00*/  FMUL R2, R40, UR20 ;  /* 0x0000001428027c20 */ /* 0x008fe20008400000 */
[----:B------:R-:W-:Y:S01]  /*24c10*/  F2FP.SATFINITE.E4M3.F32.PACK_AB_MERGE_C R233, RZ, R233, RZ ;  /* 0x000000e9ffe9723e */ /* 0x000fe200048070ff */
[----:B--2---:R-:W-:Y:S01]  /*24c20*/  FMUL R4, R35, UR20 ;  /* 0x0000001423047c20 */ /* 0x004fe20008400000 */
[----:B------:R-:W-:Y:S01]  /*24c30*/  F2FP.SATFINITE.E4M3.F32.PACK_AB_MERGE_C R7, RZ, R234, RZ ;  /* 0x000000eaff07723e */ /* 0x000fe200048070ff */
[----:B------:R-:W2:Y:S01]  /*24c40*/  LDL.LU R35, [R1+0x220] ;  /* 0x0002200001237983 */ /* 0x000ea20000300800 */
[----:B------:R-:W-:Y:S01]  /*24c50*/  FMUL R235, R235, UR20 ;  /* 0x00000014ebeb7c20 */ /* 0x000fe20008400000 */
[----:B------:R-:W-:Y:S01]  /*24c60*/  FMUL R236, R236, UR20 ;  /* 0x00000014ecec7c20 */ /* 0x000fe20008400000 */
[----:B----4-:R-:W-:Y:S01]  /*24c70*/  FMUL R3, R39, UR20 ;  /* 0x0000001427037c20 */ /* 0x010fe20008400000 */
[----:B------:R-:W-:Y:S01]  /*24c80*/  @!P1 STG.E.U8 desc[UR14][R24.64+0xc9], R231 ;  /* 0x0000c9e718009986 */ /* 0x000fe2000c10110e */
[C---:B------:R-:W-:Y:S01]  /*24c90*/  ISETP.LT.OR P1, PT, R0.reuse, 0xd2, !P3 ;  /* 0x000000d20000780c */ /* 0x040fe20005f21670 */
[----:B------:R-:W-:Y:S01]  /*24ca0*/  FMUL R237, R237, UR20 ;  /* 0x00000014eded7c20 */ /* 0x000fe20008400000 */
[----:B------:R-:W-:Y:S01]  /*24cb0*/  F2FP.SATFINITE.E4M3.F32.PACK_AB_MERGE_C R235, RZ, R235, RZ ;  /* 0x000000ebffeb723e */ /* 0x000fe200048070ff */
[----:B------:R0:W-:Y:S01]  /*24cc0*/  @!P5 STG.E.U8 desc[UR14][R26.64+0xc8], R5 ;  /* 0x0000c8051a00d986 */ /* 0x0001e2000c10110e */
[----:B------:R-:W-:-:S02]  /*24cd0*/  ISETP.LT.OR P5, PT, R0, 0xd1, !P2 ;  /* 0x000000d10000780c */ /* 0x000fc400057a1670 */
[----:B------:R-:W-:Y:S01]  /*24ce0*/  F2FP.SATFINITE.E4M3.F32.PACK_AB_MERGE_C R9, RZ, R236, RZ ;  /* 0x000000ecff09723e */ /* 0x000fe200048070ff */
[----:B------:R-:W-:Y:S01]  /*24cf0*/  @!P6 STG.E.U8 desc[UR14][R26.64+0xc9], R233 ;  /* 0x0000c9e91a00e986 */ /* 0x000fe2000c10110e */
[C---:B------:R-:W-:Y:S02]  /*24d00*/  ISETP.LT.OR P6, PT, R0.reuse, 0xd2, !P2 ;  /* 0x000000d20000780c */ /* 0x040fe400057c1670 */
[----:B------:R-:W-:Y:S01]  /*24d10*/  F2FP.SATFINITE.E4M3.F32.PACK_AB_MERGE_C R237, RZ, R237, RZ ;  /* 0x000000edffed723e */ /* 0x000fe200048070ff */
[----:B------:R1:W-:Y:S01]  /*24d20*/  @!P0 STG.E.U8 desc[UR14][R24.64+0xd0], R7 ;  /* 0x0000d00718008986 */ /* 0x0003e2000c10110e */
[C---:B------:R-:W-:Y:S01]  /*24d30*/  ISETP.LT.OR P0, PT, R0.reuse, 0xd9, !P3 ;  /* 0x000000d90000780c */ /* 0x040fe20005f01670 */
[----:B0-----:R-:W-:Y:S02]  /*24d40*/  FMUL R5, R33, UR20 ;  /* 0x0000001421057c20 */ /* 0x001fe40008400000 */
[----:B------:R-:W-:Y:S01]  /*24d50*/  @!P1 STG.E.U8 desc[UR14][R24.64+0xd1], R235 ;  /* 0x0000d1eb18009986 */ /* 0x000fe2000c10110e */
[----:B------:R-:W-:-:S03]  /*24d60*/  ISETP.LT.OR P1, PT, R0, 0xda, !P3 ;  /* 0x000000da0000780c */ /* 0x000fc60005f21670 */
[----:B------:R-:W3:Y:S01]  /*24d70*/  LDL.LU R33, [R1+0x224] ;  /* 0x0002240001217983 */ /* 0x000ee20000300800 */
[----:B-1----:R-:W-:Y:S01]  /*24d80*/  F2FP.SATFINITE.E4M3.F32.PACK_AB_MERGE_C R7, RZ, R2, RZ ;  /* 0x00000002ff07723e */ /* 0x002fe200048070ff */
[----:B------:R-:W-:Y:S02]  /*24d90*/  FMUL R2, R32, UR20 ;  /* 0x0000001420027c20 */ /* 0x000fe40008400000 */
[----:B------:R-:W4:Y:S04]  /*24da0*/  LDL.LU R40, [R1+0x228] ;  /* 0x0002280001287983 */ /* 0x000f280000300800 */
[----:B------:R-:W4:Y:S04]  /*24db0*/  LDL.LU R32, [R1+0x22c] ;  /* 0x00022c0001207983 */ /* 0x000f280000300800 */
[----:B------:R-:W4:Y:S01]  /*24dc0*/  LDL.LU R39, [R1+0x230] ;  /* 0x0002300001277983 */ /* 0x000f220000300800 */
[----:B------:R-:W-:-:S03]  /*24dd0*/  F2FP.SATFINITE.E4M3.F32.PACK_AB_MERGE_C R11, RZ, R4, RZ ;  /* 0x00000004ff0b723e */ /* 0x000fc600048070ff */
[----:B------:R0:W-:Y:S01]  /*24de0*/  @!P5 STG.E.U8 desc[UR14][R26.64+0xd0], R9 ;  /* 0x0000d0091a00d986 */ /* 0x0001e2000c10110e */
[C---:B------:R-:W-:Y:S02]  /*24df0*/  ISETP.LT.OR P5, PT, R0.reuse, 0xd9, !P2 ;  /* 0x000000d90000780c */ /* 0x040fe400057a1670 */
[----:B------:R-:W-:Y:S01]  /*24e00*/  F2FP.SATFINITE.E4M3.F32.PACK_AB_MERGE_C R13, RZ, R5, RZ ;  /* 0x00000005ff0d723e */ /* 0x000fe200048070ff */
[----:B------:R-:W-:Y:S01]  /*24e10*/  @!P6 STG.E.U8 desc[UR14][R26.64+0xd1], R237 ;  /* 0x0000d1ed1a00e986 */ /* 0x000fe2000c10110e */
[----:B------:R-:W-:Y:S02]  /*24e20*/  ISETP.LT.OR P6, PT, R0, 0xda, !P2 ;  /* 0x000000da0000780c */ /* 0x000fe400057c1670 */
[----:B0-----:R-:W-:Y:S01]  /*24e30*/  F2FP.SATFINITE.E4M3.F32.PACK_AB_MERGE_C R9, RZ, R3, RZ ;  /* 0x00000003ff09723e */ /* 0x001fe200048070ff */
[----:B------:R0:W-:Y:S04]  /*24e40*/  @!P0 STG.E.U8 desc[UR14][R24.64+0xd8], R7 ;  /* 0x0000d80718008986 */ /* 0x0001e8000c10110e */
[----:B------:R1:W-:Y:S01]  /*24e50*/  @!P1 STG.E.U8 desc[UR14][R24.64+0xd9], R9 ;  /* 0x0000d90918009986 */ /* 0x0003e2000c10110e */
[----:B0-----:R-:W-:-:S03]  /*24e60*/  F2FP.SATFINITE.E4M3.F32.PACK_AB_MERGE_C R7, RZ, R2, RZ ;  /* 0x00000002ff07723e */ /* 0x001fc600048070ff */
[----:B------:R0:W-:Y:S01]  /*24e70*/  @!P5 STG.E.U8 desc[UR14][R26.64+0xd8], R11 ;  /* 0x0000d80b1a00d986 */ /* 0x0001e2000c10110e */
[----:B------:R-:W-:-:S03]  /*24e80*/  FMUL R3, R38, UR20 ;  /* 0x0000001426037c20 */ /* 0x000fc60008400000 */
[----:B------:R-:W4:Y:S02]  /*24e90*/  LDL.LU R38, [R1+0x234] ;  /* 0x0002340001267983 */ /* 0x000f240000300800 */
[----:B-1----:R-:W-:Y:S01]  /*24ea0*/  F2FP.SATFINITE.E4M3.F32.PACK_AB_MERGE_C R9, RZ, R3, RZ ;  /* 0x00000003ff09723e */ /* 0x002fe200048070ff */
[----:B------:R-:W-:Y:S02]  /*24eb0*/  FMUL R4, R37, UR20 ;  /* 0x0000001425047c20 */ /* 0x000fe40008400000 */
[----:B------:R-:W4:Y:S01]  /*24ec0*/  LDL.LU R37, [R1+0x238] ;  /* 0x0002380001257983 */ /* 0x000f220000300800 */
[----:B------:R-:W-:-:S03]  /*24ed0*/  FMUL R5, R36, UR20 ;  /* 0x0000001424057c20 */ /* 0x000fc60008400000 */
[----:B------:R-:W4:Y:S01]  /*24ee0*/  LDL.LU R36, [R1+0x23c] ;  /* 0x00023c0001247983 */ /* 0x000f220000300800 */
[----:B--2---:R-:W-:-:S03]  /*24ef0*/  FMUL R2, R35, UR20 ;  /* 0x0000001423027c20 */ /* 0x004fc60008400000 */
[----:B------:R-:W2:Y:S01]  /*24f00*/  LDL.LU R35, [R1+0x240] ;  /* 0x0002400001237983 */ /* 0x000ea20000300800 */
[----:B0-----:R-:W-:Y:S01]  /*24f10*/  F2FP.SATFINITE.E4M3.F32.PACK_AB_MERGE_C R11, RZ, R4, RZ ;  /* 0x00000004ff0b723e */ /* 0x001fe200048070ff */
[----:B---3--:R-:W-:Y:S02]  /*24f20*/  FMUL R3, R33, UR20 ;  /* 0x0000001421037c20 */ /* 0x008fe40008400000 */
[----:B------:R-:W3:Y:S01]  /*24f30*/  LDL.LU R33, [R1+0x244] ;  /* 0x0002440001217983 */ /* 0x000ee20000300800 */
[----:B----4-:R-:W-:-:S03]  /*24f40*/  FMUL R4, R32, UR20 ;  /* 0x0000001420047c20 */ /* 0x010fc60008400000 */
[----:B------:R-:W4:Y:S04]  /*24f50*/  LDL.LU R32, [R1+0x248] ;  /* 0x0002480001207983 */ /* 0x000f280000300800 */
[----:B------:R0:W-:Y:S01]  /*24f60*/  @!P6 STG.E.U8 desc[UR14][R26.64+0xd9], R13 ;  /* 0x0000d90d1a00e986 */ /* 0x0001e2000c10110e */
[C---:B------:R-:W-:Y:S02]  /*24f70*/  ISETP.LT.OR P6, PT, R0.reuse, 0xe2, !P3 ;  /* 0x000000e20000780c */ /* 0x040fe40005fc1670 */
[C---:B------:R-:W-:Y:S02]  /*24f80*/  ISETP.LT.OR P5, PT, R0.reuse, 0xe1, !P3 ;  /* 0x000000e10000780c */ /* 0x040fe40005fa1670 */
[C---:B------:R-:W-:Y:S02]  /*24f90*/  ISETP.LT.OR P0, PT, R0.reuse, 0xe1, !P2 ;  /* 0x000000e10000780c */ /* 0x040fe40005701670 */
[----:B------:R-:W-:-:S02]  /*24fa0*/  ISETP.LT.OR P1, PT, R0, 0xe2, !P2 ;  /* 0x000000e20000780c */ /* 0x000fc40005721670 */
[----:B------:R-:W-:-:S05]  /*24fb0*/  F2FP.SATFINITE.E4M3.F32.PACK_AB_MERGE_C R5, RZ, R5, RZ ;  /* 0x00000005ff05723e */ /* 0x000fca00048070ff */
[----:B------:R-:W-:Y:S01]  /*24fc0*/  @!P6 STG.E.U8 desc[UR14][R24.64+0xe1], R9 ;  /* 0x0000e1091800e986 */ /* 0x000fe2000c10110e */
[----:B------:R-:W-:Y:S02]  /*24fd0*/  ISETP.LT.OR P6, PT, R0, 0xe9, !P3 ;  /* 0x000000e90000780c */ /* 0x000fe40005fc1670 */
[----:B0-----:R-:W-:Y:S01]  /*24fe0*/  F2FP.SATFINITE.E4M3.F32.PACK_AB_MERGE_C R13, RZ, R2, RZ ;  /* 0x00000002ff0d723e */ /* 0x001fe200048070ff */
[----:B------:R-:W-:Y:S01]  /*24ff0*/  FMUL R2, R40, UR20 ;  /* 0x0000001428027c20 */ /* 0x000fe20008400000 */
[----:B------:R0:W-:Y:S01]  /*25000*/  @!P5 STG.E.U8 desc[UR14][R24.64+0xe0], R7 ;  /* 0x0000e0071800d986 */ /* 0x0001e2000c10110e */
[----:B------:R-:W-:-:S03]  /*25010*/  ISETP.LT.OR P5, PT, R0, 0xea, !P2 ;  /* 0x000000ea0000780c */ /* 0x000fc600057a1670 */
[----:B------:R-:W-:Y:S01]  /*25020*/  @!P0 STG.E.U8 desc[UR14][R26.64+0xe0], R11 ;  /* 0x0000e00b1a008986 */ /* 0x000fe2000c10110e */
[----:B------:R-:W-:-:S03]  /*25030*/  ISETP.LT.OR P0, PT, R0, 0xea, !P3 ;  /* 0x000000ea0000780c */ /* 0x000fc60005f01670 */
[----:B------:R1:W-:Y:S01]  /*25040*/  @!P1 STG.E.U8 desc[UR14][R26.64+0xe1], R5 ;  /* 0x0000e1051a009986 */ /* 0x0003e2000c10110e */
[----:B------:R-:W-:-:S03]  /*25050*/  ISETP.LT.OR P1, PT, R0, 0xe9, !P2 ;  /* 0x000000e90000780c */ /* 0x000fc60005721670 */
[----:B------:R-:W4:Y:S01]  /*25060*/  LDL.LU R40, [R1+0x24c] ;  /* 0x00024c0001287983 */ /* 0x000f220000300800 */
[----:B0-----:R-:W-:-:S03]  /*25070*/  F2FP.SATFINITE.E4M3.F32.PACK_AB_MERGE_C R7, RZ, R3, RZ ;  /* 0x00000003ff07723e */ /* 0x001fc600048070ff */
[----:B------:R-:W-:Y:S01]  /*25080*/  @!P6 STG.E.U8 desc[UR14][R24.64+0xe8], R13 ;  /* 0x0000e80d1800e986 */ /* 0x000fe2000c10110e */
[----:B-1----:R-:W-:Y:S01]  /*25090*/  F2FP.SATFINITE.E4M3.F32.PACK_AB_MERGE_C R5, RZ, R2, RZ ;  /* 0x00000002ff05723e */ /* 0x002fe200048070ff */
[----:B------:R-:W-:Y:S02]  /*250a0*/  FMUL R2, R39, UR20 ;  /* 0x0000001427027c20 */ /* 0x000fe40008400000 */
[----:B------:R-:W4:Y:S01]  /*250b0*/  LDL.LU R39, [R1+0x250] ;  /* 0x0002500001277983 */ /* 0x000f220000300800 */
[----:B------:R-:W-:Y:S02]  /*250c0*/  ISETP.LT.OR P6, PT, R0, 0xf1, !P3 ;  /* 0x000000f10000780c */ /* 0x000fe40005fc1670 */
[----:B------:R-:W-:Y:S02]  /*250d0*/  F2FP.SATFINITE.E4M3.F32.PACK_AB_MERGE_C R9, RZ, R4, RZ ;  /* 0x00000004ff09723e */ /* 0x000fe400048070ff */
[----:B------:R-:W-:Y:S01]  /*250e0*/  F2FP.SATFINITE.E4M3.F32.PACK_AB_MERGE_C R11, RZ, R2, RZ ;  /* 0x00000002ff0b723e */ /* 0x000fe200048070ff */
[----:B------:R0:W-:Y:S04]  /*250f0*/  @!P0 STG.E.U8 desc[UR14][R24.64+0xe9], R7 ;  /* 0x0000e90718008986 */ /* 0x0001e8000c10110e */
[----:B------:R1:W-:Y:S04]  /*25100*/  @!P5 STG.E.U8 desc[UR14][R26.64+0xe9], R9 ;  /* 0x0000e9091a00d986 */ /* 0x0003e8000c10110e */
[----:B------:R-:W-:Y:S04]  /*25110*/  @!P1 STG.E.U8 desc[UR14][R26.64+0xe8], R5 ;  /* 0x0000e8051a009986 */ /* 0x000fe8000c10110e */
[----:B------:R2:W-:Y:S01]  /*25120*/  @!P6 STG.E.U8 desc[UR14][R24.64+0xf0], R11 ;  /* 0x0000f00b1800e986 */ /* 0x0005e2000c10110e */
[----:B------:R-:W-:-:S03]  /*25130*/  FMUL R3, R38, UR20 ;  /* 0x0000001426037c20 */ /* 0x000fc60008400000 */
[----:B------:R-:W4:Y:S02]  /*25140*/  LDL.LU R38, [R1+0x254] ;  /* 0x0002540001267983 */ /* 0x000f240000300800 */
[----:B0-----:R-:W-:Y:S01]  /*25150*/  F2FP.SATFINITE.E4M3.F32.PACK_AB_MERGE_C R7, RZ, R3, RZ ;  /* 0x00000003ff07723e */ /* 0x001fe200048070ff */
[----:B------:R-:W-:Y:S02]  /*25160*/  FMUL R4, R37, UR20 ;  /* 0x0000001425047c20 */ /* 0x000fe40008400000 */
[----:B------:R-:W4:Y:S01]  /*25170*/  LDL.LU R37, [R1+0x258] ;  /* 0x0002580001257983 */ /* 0x000f220000300800 */
[----:B------:R-:W-:-:S03]  /*25180*/  FMUL R2, R36, UR20 ;  /* 0x0000001424027c20 */ /* 0x000fc60008400000 */
[----:B------:R-:W4:Y:S02]  /*25190*/  LDL.LU R36, [R1+0x25c] ;  /* 0x00025c0001247983 */ /* 0x000f240000300800 */
[----:B-1----:R-:W-:Y:S01]  /*251a0*/  F2FP.SATFINITE.E4M3.F32.PACK_AB_MERGE_C R9, RZ, R2, RZ ;  /* 0x00000002ff09723e */ /* 0x002fe200048070ff */
[----:B--2---:R-:W-:Y:S02]  /*251b0*/  FMUL R2, R35, UR20 ;  /* 0x0000001423027c20 */ /* 0x004fe40008400000 */
[----:B------:R-:W2:Y:S03]  /*251c0*/  LDL.LU R35, [R1+0x260] ;  /* 0x0002600001237983 */ /* 0x000ea60000300800 */
[----:B------:R-:W-:Y:S01]  /*251d0*/  F2FP.SATFINITE.E4M3.F32.PACK_AB_MERGE_C R11, RZ, R2, RZ ;  /* 0x00000002ff0b723e */ /* 0x000fe200048070ff */
[----:B---3--:R-:W-:Y:S02]  /*251e0*/  FMUL R3, R33, UR20 ;  /* 0x0000001421037c20 */ /* 0x008fe40008400000 */
[----:B------:R-:W3:Y:S01]  /*251f0*/  LDL.LU R33, [R1+0x264] ;  /* 0x0002640001217983 */ /* 0x000ee20000300800 */
[----:B----4-:R-:W-:-:S03]  /*25200*/  FMUL R2, R32, UR20 ;  /* 0x0000001420027c20 */ /* 0x010fc60008400000 */
[----:B------:R-:W4:Y:S01]  /*25210*/  LDL.LU R32, [R1+0x268] ;  /* 0x0002680001207983 */ /* 0x000f220000300800 */
[C---:B------:R-:W-:Y:S02]  /*25220*/  ISETP.LT.OR P0, PT, R0.reuse, 0xf2, !P3 ;  /* 0x000000f20000780c */ /* 0x040fe40005f01670 */
[C---:B------:R-:W-:Y:S02]  /*25230*/  ISETP.LT.OR P5, PT, R0.reuse, 0xf2, !P2 ;  /* 0x000000f20000780c */ /* 0x040fe400057a1670 */
[C---:B------:R-:W-:Y:S02]  /*25240*/  ISETP.LT.OR P1, PT, R0.reuse, 0xf1, !P2 ;  /* 0x000000f10000780c */ /* 0x040fe40005721670 */
[----:B------:R-:W-:Y:S02]  /*25250*/  ISETP.LT.OR P6, PT, R0, 0xf9, !P3 ;  /* 0x000000f90000780c */ /* 0x000fe40005fc1670 */
[----:B------:R-:W-:Y:S02]  /*25260*/  F2FP.SATFINITE.E4M3.F32.PACK_AB_MERGE_C R13, RZ, R3, RZ ;  /* 0x00000003ff0d723e */ /* 0x000fe400048070ff */
[----:B------:R-:W-:-:S03]  /*25270*/  F2FP.SATFINITE.E4M3.F32.PACK_AB_MERGE_C R5, RZ, R4, RZ ;  /* 0x00000004ff05723e */ /* 0x000fc600048070ff */
[----:B------:R0:W-:Y:S01]  /*25280*/  @!P0 STG.E.U8 desc[UR14][R24.64+0xf1], R7 ;  /* 0x0000f10718008986 */ /* 0x0001e2000c10110e */
[----:B------:R-:W-:-:S03]  /*25290*/  ISETP.LT.OR P3, PT, R0, 0xfa, !P3 ;  /* 0x000000fa0000780c */ /* 0x000fc60005f61670 */
[----:B------:R1:W-:Y:S01]  /*252a0*/  @!P5 STG.E.U8 desc[UR14][R26.64+0xf1], R9 ;  /* 0x0000f1091a00d986 */ /* 0x0003e2000c10110e */
[----:B------:R-:W-:Y:S02]  /*252b0*/  ISETP.LT.OR P5, PT, R0, 0xf9, !P2 ;  /* 0x000000f90000780c */ /* 0x000fe400057a1670 */
[----:B0-----:R-:W-:Y:S01]  /*252c0*/  F2FP.SATFINITE.E4M3.F32.PACK_AB_MERGE_C R7, RZ, R2, RZ ;  /* 0x00000002ff07723e */ /* 0x001fe200048070ff */
[----:B------:R-:W-:Y:S01]  /*252d0*/  @!P1 STG.E.U8 desc[UR14][R26.64+0xf0], R5 ;  /* 0x0000f0051a009986 */ /* 0x000fe2000c10110e */
[----:B------:R-:W-:-:S03]  /*252e0*/  FMUL R2, R40, UR20 ;  /* 0x0000001428027c20 */ /* 0x000fc60008400000 */
[----:B------:R-:W4:Y:S01]  /*252f0*/  LDL.LU R40, [R1+0x26c] ;  /* 0x00026c0001287983 */ /* 0x000f220000300800 */
[----:B------:R-:W-:-:S03]  /*25300*/  FMUL R3, R39, UR20 ;  /* 0x0000001427037c20 */ /* 0x000fc60008400000 */
[----:B------:R-:W4:Y:S01]  /*25310*/  LDL.LU R39, [R1+0x270] ;  /* 0x0002700001277983 */ /* 0x000f220000300800 */
[----:B-1----:R-:W-:-:S03]  /*25320*/  F2FP.SATFINITE.E4M3.F32.PACK_AB_MERGE_C R9, RZ, R2, RZ ;  /* 0x00000002ff09723e */ /* 0x002fc600048070ff */
        /* <DEDUP_REMOVED lines=17> */
[----:B------:R-:W4:Y:S01]  /*25440*/  LDL.LU R32, [R1+0x288] ;  /* 0x0002880001207983 */ /* 0x000f220000300800 */
[----:B------:R-:W-:Y:S02]  /*25450*/  ISETP.GE.AND P1, PT, R34, 0x81, PT ;  /* 0x000000812200780c */ /* 0x000fe40003f26270 */
[C---:B------:R-:W-:Y:S02]  /*25460*/  ISETP.LT.OR P2, PT, R0.reuse, 0xfa, !P2 ;  /* 0x000000fa0000780c */ /* 0x040fe40005741670 */
[C---:B------:R-:W-:Y:S02]  /*25470*/  ISETP.LT.OR P6, PT, R0.reuse, 0x1, !P1 ;  /* 0x000000010000780c */ /* 0x040fe40004fc1670 */
[----:B------:R-:W-:Y:S02]  /*25480*/  ISETP.LT.OR P3, PT, R0, 0x2, !P1 ;  /* 0x000000020000780c */ /* 0x000fe40004f61670 */
[----:B------:R-:W-:-:S07]  /*25490*/  ISETP.GE.AND P0, PT, R34, 0x89, PT ;  /* 0x000000892200780c */ /* 0x000fce0003f06270 */
[----:B------:R0:W-:Y:S04]  /*254a0*/  @!P2 STG.E.U8 desc[UR14][R26.64+0xf9], R9 ;  /* 0x0000f9091a00a986 */ /* 0x0001e8000c10110e */
[----:B------:R-:W-:Y:S01]  /*254b0*/  @!P6 STG.E.U8 desc[UR14][R30.64], R11 ;  /* 0x0000000b1e00e986 */ /* 0x000fe2000c10110e */
[C---:B------:R-:W-:Y:S02]  /*254c0*/  ISETP.LT.OR P6, PT, R0.reuse, 0x2, !P0 ;  /* 0x000000020000780c */ /* 0x040fe400047c1670 */
[C---:B------:R-:W-:Y:S01]  /*254d0*/  ISETP.LT.OR P5, PT, R0.reuse, 0x1, !P0 ;  /* 0x000000010000780c */ /* 0x040fe200047a1670 */
[----:B------:R1:W-:Y:S01]  /*254e0*/  @!P3 STG.E.U8 desc[UR14][R30.64+0x1], R13 ;  /* 0x0000010d1e00b986 */ /* 0x0003e2000c10110e */
[----:B------:R-:W-:Y:S02]  /*254f0*/  ISETP.LT.OR P2, PT, R0, 0xa, !P1 ;  /* 0x0000000a0000780c */ /* 0x000fe40004f41670 */
[----:B0-----:R-:W-:Y:S01]  /*25500*/  F2FP.SATFINITE.E4M3.F32.PACK_AB_MERGE_C R9, RZ, R3, RZ ;  /* 0x00000003ff09723e */ /* 0x001fe200048070ff */
[----:B------:R-:W-:-:S02]  /*25510*/  FMUL R3, R40, UR20 ;  /* 0x0000001428037c20 */ /* 0x000fc40008400000 */
[----:B------:R-:W4:Y:S01]  /*25520*/  LDL.LU R40, [R1+0x28c] ;  /* 0x00028c0001287983 */ /* 0x000f220000300800 */
[----:B-1----:R-:W-:Y:S02]  /*25530*/  F2FP.SATFINITE.E4M3.F32.PACK_AB_MERGE_C R13, RZ, R2, RZ ;  /* 0x00000002ff0d723e */ /* 0x002fe400048070ff */
[C---:B------:R-:W-:Y:S01]  /*25540*/  ISETP.LT.OR P3, PT, R0.reuse, 0x9, !P1 ;  /* 0x000000090000780c */ /* 0x040fe20004f61670 */
[----:B------:R0:W-:Y:S01]  /*25550*/  @!P6 STG.E.U8 desc[UR14][R28.64+0x1], R7 ;  /* 0x000001071c00e986 */ /* 0x0001e2000c10110e */
[----:B------:R-:W-:Y:S01]  /*25560*/  F2FP.SATFINITE.E4M3.F32.PACK_AB_MERGE_C R5, RZ, R5, RZ ;  /* 0x00000005ff05723e */ /* 0x000fe200048070ff */
[----:B------:R-:W-:Y:S02]  /*25570*/  FMUL R2, R39, UR20 ;  /* 0x0000001427027c20 */ /* 0x000fe40008400000 */
[----:B------:R-:W4:Y:S01]  /*25580*/  LDL.LU R39, [R1+0x290] ;  /* 0x0002900001277983 */ /* 0x000f220000300800 */
[----:B------:R-:W-:Y:S02]  /*25590*/  F2FP.SATFINITE.E4M3.F32.PACK_AB_MERGE_C R11, RZ, R4, RZ ;  /* 0x00000004ff0b723e */ /* 0x000fe400048070ff */
[----:B------:R-:W-:-:S02]  /*255a0*/  ISETP.LT.OR P6, PT, R0, 0xa, !P0 ;  /* 0x0000000a0000780c */ /* 0x000fc400047c1670 */
[----:B0-----:R-:W-:Y:S01]  /*255b0*/  F2FP.SATFINITE.E4M3.F32.PACK_AB_MERGE_C R7, RZ, R2, RZ ;  /* 0x00000002ff07723e */ /* 0x001fe200048070ff */
[----:B------:R0:W-:Y:S04]  /*255c0*/  @!P5 STG.E.U8 desc[UR14][R28.64], R5 ;  /* 0x000000051c00d986 */ /* 0x0001e8000c10110e */
[----:B------:R-:W-:Y:S04]  /*255d0*/  @!P2 STG.E.U8 desc[UR14][R30.64+0x9], R11 ;  /* 0x0000090b1e00a986 */ /* 0x000fe8000c10110e */
[----:B------:R1:W-:Y:S01]  /*255e0*/  @!P3 STG.E.U8 desc[UR14][R30.64+0x8], R9 ;  /* 0x000008091e00b986 */ /* 0x0003e2000c10110e */
[----:B0-----:R-:W-:-:S05]  /*255f0*/  F2FP.SATFINITE.E4M3.F32.PACK_AB_MERGE_C R5, RZ, R3, RZ ;  /* 0x00000003ff05723e */ /* 0x001fca00048070ff */
[----:B------:R4:W-:Y:S01]  /*25600*/  @!P6 STG.E.U8 desc[UR14][R28.64+0x9], R5 ;  /* 0x000009051c00e986 */ /* 0x0009e2000c10110e */
[----:B------:R-:W-:-:S03]  /*25610*/  FMUL R4, R38, UR20 ;  /* 0x0000001426047c20 */ /* 0x000fc60008400000 */
[----:B------:R-:W4:Y:S02]  /*25620*/  LDL.LU R38, [R1+0x294] ;  /* 0x0002940001267983 */ /* 0x000f240000300800 */
[----:B-1----:R-:W-:Y:S01]  /*25630*/  F2FP.SATFINITE.E4M3.F32.PACK_AB_MERGE_C R9, RZ, R4, RZ ;  /* 0x00000004ff09723e */ /* 0x002fe200048070ff */
[----:B------:R-:W-:Y:S02]  /*25640*/  FMUL R2, R37, UR20 ;  /* 0x0000001425027c20 */ /* 0x000fe40008400000 */
[----:B------:R-:W4:Y:S03]  /*25650*/  LDL.LU R37, [R1+0x298] ;  /* 0x0002980001257983 */ /* 0x000f260000300800 */
[----:B------:R-:W-:Y:S01]  /*25660*/  F2FP.SATFINITE.E4M3.F32.PACK_AB_MERGE_C R11, RZ, R2, RZ ;  /* 0x00000002ff0b723e */ /* 0x000fe200048070ff */
[----:B------:R-:W-:Y:S02]  /*25670*/  FMUL R2, R36, UR20 ;  /* 0x0000001424027c20 */ /* 0x000fe40008400000 */
[----:B------:R-:W4:Y:S01]  /*25680*/  LDL.LU R36, [R1+0x29c] ;  /* 0x00029c0001247983 */ /* 0x000f220000300800 */
[----:B--2---:R-:W-:-:S03]  /*25690*/  FMUL R3, R35, UR20 ;  /* 0x0000001423037c20 */ /* 0x004fc60008400000 */
[----:B------:R-:W2:Y:S01]  /*256a0*/  LDL.LU R35, [R1+0x2a0] ;  /* 0x0002a00001237983 */ /* 0x000ea20000300800 */
[----:B---3--:R-:W-:-:S03]  /*256b0*/  FMUL R4, R33, UR20 ;  /* 0x0000001421047c20 */ /* 0x008fc60008400000 */
[----:B------:R-:W3:Y:S01]  /*256c0*/  LDL.LU R33, [R1+0x2a4] ;  /* 0x0002a40001217983 */ /* 0x000ee20000300800 */
[----:B----4-:R-:W-:-:S03]  /*256d0*/  FMUL R5, R32, UR20 ;  /* 0x0000001420057c20 */ /* 0x010fc60008400000 */
[----:B------:R-:W4:Y:S01]  /*256e0*/  LDL.LU R32, [R1+0x2a8] ;  /* 0x0002a80001207983 */ /* 0x000f220000300800 */
[C---:B------:R-:W-:Y:S02]  /*256f0*/  ISETP.LT.OR P5, PT, R0.reuse, 0x9, !P0 ;  /* 0x000000090000780c */ /* 0x040fe400047a1670 */
[C---:B------:R-:W-:Y:S02]  /*25700*/  ISETP.LT.OR P3, PT, R0.reuse, 0x11, !P1 ;  /* 0x000000110000780c */ /* 0x040fe40004f61670 */
[C---:B------:R-:W-:Y:S02]  /*25710*/  ISETP.LT.OR P2, PT, R0.reuse, 0x12, !P1 ;  /* 0x000000120000780c */ /* 0x040fe40004f41670 */
[----:B------:R-:W-:-:S07]  /*25720*/  ISETP.LT.OR P6, PT, R0, 0x12, !P0 ;  /* 0x000000120000780c */ /* 0x000fce00047c1670 */
[----:B------:R-:W-:Y:S01]  /*25730*/  @!P5 STG.E.U8 desc[UR14][R28.64+0x8], R13 ;  /* 0x0000080d1c00d986 */ /* 0x000fe2000c10110e */
[----:B------:R-:W-:-:S03]  /*25740*/  ISETP.LT.OR P5, PT, R0, 0x11, !P0 ;  /* 0x000000110000780c */ /* 0x000fc600047a1670 */
[----:B------:R0:W-:Y:S01]  /*25750*/  @!P3 STG.E.U8 desc[UR14][R30.64+0x10], R7 ;  /* 0x000010071e00b986 */ /* 0x0001e2000c10110e */
[----:B------:R-:W-:-:S03]  /*25760*/  ISETP.LT.OR P3, PT, R0, 0x19, !P1 ;  /* 0x000000190000780c */ /* 0x000fc60004f61670 */
[----:B------:R1:W-:Y:S01]  /*25770*/  @!P2 STG.E.U8 desc[UR14][R30.64+0x11], R9 ;  /* 0x000011091e00a986 */ /* 0x0003e2000c10110e */
[----:B------:R-:W-:Y:S02]  /*25780*/  ISETP.LT.OR P2, PT, R0, 0x1a, !P1 ;  /* 0x0000001a0000780c */ /* 0x000fe40004f41670 */
[----:B0-----:R-:W-:Y:S01]  /*25790*/  F2FP.SATFINITE.E4M3.F32.PACK_AB_MERGE_C R7, RZ, R2, RZ ;  /* 0x00000002ff07723e */ /* 0x001fe200048070ff */
[----:B------:R-:W-:Y:S01]  /*257a0*/  FMUL R2, R40, UR20 ;  /* 0x0000001428027c20 */ /* 0x000fe20008400000 */
[----:B-1----:R-:W-:Y:S01]  /*257b0*/  F2FP.SATFINITE.E4M3.F32.PACK_AB_MERGE_C R9, RZ, R3, RZ ;  /* 0x00000003ff09723e */ /* 0x002fe200048070ff */
[----:B------:R-:W4:Y:S01]  /*257c0*/  LDL.LU R40, [R1+0x2ac] ;  /* 0x0002ac0001287983 */ /* 0x000f220000300800 */
[----:B------:R-:W-:-:S03]  /*257d0*/  F2FP.SATFINITE.E4M3.F32.PACK_AB_MERGE_C R13, RZ, R4, RZ ;  /* 0x00000004ff0d723e */ /* 0x000fc600048070ff */
[----:B------:R0:W-:Y:S01]  /*257e0*/  @!P6 STG.E.U8 desc[UR14][R28.64+0x11], R7 ;  /* 0x000011071c00e986 */ /* 0x0001e2000c10110e */
[----:B------:R-:W-:Y:S01]  /*257f0*/  ISETP.LT.OR P6, PT, R0, 0x1a, !P0 ;  /* 0x0000001a0000780c */ /* 0x000fe200047c1670 */
[----:B------:R-:W-:Y:S02]  /*25800*/  FMUL R3, R39, UR20 ;  /* 0x0000001427037c20 */ /* 0x000fe40008400000 */
[----:B------:R-:W4:Y:S01]  /*25810*/  LDL.LU R39, [R1+0x2b0] ;  /* 0x0002b00001277983 */ /* 0x000f220000300800 */
[----:B0-----:R-:W-:-:S03]  /*25820*/  F2FP.SATFINITE.E4M3.F32.PACK_AB_MERGE_C R7, RZ, R2, RZ ;  /* 0x00000002ff07723e */ /* 0x001fc600048070ff */
[----:B------:R-:W-:Y:S04]  /*25830*/  @!P5 STG.E.U8 desc[UR14][R28.64+0x10], R11 ;  /* 0x0000100b1c00d986 */ /* 0x000fe8000c10110e */
[----:B------:R0:W-:Y:S04]  /*25840*/  @!P3 STG.E.U8 desc[UR14][R30.64+0x18], R9 ;  /* 0x000018091e00b986 */ /* 0x0001e8000c10110e */
[----:B------:R1:W-:Y:S01]  /*25850*/  @!P2 STG.E.U8 desc[UR14][R30.64+0x19], R13 ;  /* 0x0000190d1e00a986 */ /* 0x0003e2000c10110e */
[----:B0-----:R-:W-:-:S03]  /*25860*/  F2FP.SATFINITE.E4M3.F32.PACK_AB_MERGE_C R9, RZ, R3, RZ ;  /* 0x00000003ff09723e */ /* 0x001fc600048070ff */
[----:B------:R0:W-:Y:S01]  /*25870*/  @!P6 STG.E.U8 desc[UR14][R28.64+0x19], R7 ;  /* 0x000019071c00e986 */ /* 0x0001e2000c10110e */
[----:B------:R-:W-:-:S03]  /*25880*/  FMUL R4, R38, UR20 ;  /* 0x0000001426047c20 */ /* 0x000fc60008400000 */
[----:B------:R-:W4:Y:S02]  /*25890*/  LDL.LU R38, [R1+0x2b4] ;  /* 0x0002b40001267983 */ /* 0x000f240000300800 */
[----:B------:R-:W-:Y:S01]  /*258a0*/  F2FP.SATFINITE.E4M3.F32.PACK_AB_MERGE_C R11, RZ, R4, RZ ;  /* 0x00000004ff0b723e */ /* 0x000fe200048070ff */
[----:B------:R-:W-:Y:S02]  /*258b0*/  FMUL R2, R37, UR20 ;  /* 0x0000001425027c20 */ /* 0x000fe40008400000 */
[----:B------:R-:W4:Y:S03]  /*258c0*/  LDL.LU R37, [R1+0x2b8] ;  /* 0x0002b80001257983 */ /* 0x000f260000300800 */
[----:B-1----:R-:W-:Y:S01]  /*258d0*/  F2FP.SATFINITE.E4M3.F32.PACK_AB_MERGE_C R13, RZ, R2, RZ ;  /* 0x00000002ff0d723e */ /* 0x002fe200048070ff */
[----:B------:R-:W-:Y:S02]  /*258e0*/  FMUL R3, R36, UR20 ;  /* 0x0000001424037c20 */ /* 0x000fe40008400000 */
[----:B------:R-:W4:Y:S01]  /*258f0*/  LDL.LU R36, [R1+0x2bc] ;  /* 0x0002bc0001247983 */ /* 0x000f220000300800 */
[----:B--2---:R-:W-:-:S03]  /*25900*/  FMUL R2, R35, UR20 ;  /* 0x0000001423027c20 */ /* 0x004fc60008400000 */
[----:B------:R-:W2:Y:S02]  /*25910*/  LDL.LU R35, [R1+0x2c0] ;  /* 0x0002c00001237983 */ /* 0x000ea40000300800 */
[----:B0-----:R-:W-:Y:S01]  /*25920*/  F2FP.SATFINITE.E4M3.F32.PACK_AB_MERGE_C R7, RZ, R2, RZ ;  /* 0x00000002ff07723e */ /* 0x001fe200048070ff */
[----:B---3--:R-:W-:Y:S02]  /*25930*/  FMUL R4, R33, UR20 ;  /* 0x0000001421047c20 */ /* 0x008fe40008400000 */
[----:B------:R-:W3:Y:S01]  /*25940*/  LDL.LU R33, [R1+0x2c4] ;  /* 0x0002c40001217983 */ /* 0x000ee20000300800 */
[----:B----4-:R-:W-:-:S03]  /*25950*/  FMUL R2, R32, UR20 ;  /* 0x0000001420027c20 */ /* 0x010fc60008400000 */
[----:B------:R-:W4:Y:S01]  /*25960*/  LDL.LU R32, [R1+0x2c8] ;  /* 0x0002c80001207983 */ /* 0x000f220000300800 */
[C---:B------:R-:W-:Y:S02]  /*25970*/  ISETP.LT.OR P5, PT, R0.reuse, 0x19, !P0 ;  /* 0x000000190000780c */ /* 0x040fe400047a1670 */
[C---:B------:R-:W-:Y:S02]  /*25980*/  ISETP.LT.OR P3, PT, R0.reuse, 0x21, !P1 ;  /* 0x000000210000780c */ /* 0x040fe40004f61670 */
[C---:B------:R-:W-:Y:S02]  /*25990*/  ISETP.LT.OR P2, PT, R0.reuse, 0x22, !P1 ;  /* 0x000000220000780c */ /* 0x040fe40004f41670 */
[----:B------:R-:W-:Y:S02]  /*259a0*/  F2FP.SATFINITE.E4M3.F32.PACK_AB_MERGE_C R5, RZ, R5, RZ ;  /* 0x00000005ff05723e */ /* 0x000fe400048070ff */
[----:B------:R-:W-:-:S05]  /*259b0*/  ISETP.LT.OR P6, PT, R0, 0x22, !P0 ;  /* 0x000000220000780c */ /* 0x000fca00047c1670 */
[----:B------:R0:W-:Y:S01]  /*259c0*/  @!P5 STG.E.U8 desc[UR14][R28.64+0x18], R5 ;  /* 0x000018051c00d986 */ /* 0x0001e2000c10110e */
[----:B------:R-:W-:-:S03]  /*259d0*/  ISETP.LT.OR P5, PT, R0, 0x21, !P0 ;  /* 0x000000210000780c */ /* 0x000fc600047a1670 */
[----:B------:R-:W-:Y:S01]  /*259e0*/  @!P3 STG.E.U8 desc[UR14][R30.64+0x20], R9 ;  /* 0x000020091e00b986 */ /* 0x000fe2000c10110e */
[----:B------:R-:W-:-:S03]  /*259f0*/  ISETP.LT.OR P3, PT, R0, 0x29, !P1 ;  /* 0x000000290000780c */ /* 0x000fc60004f61670 */
[----:B------:R1:W-:Y:S01]  /*25a00*/  @!P2 STG.E.U8 desc[UR14][R30.64+0x21], R11 ;  /* 0x0000210b1e00a986 */ /* 0x0003e2000c10110e */
[----:B------:R-:W-:Y:S02]  /*25a10*/  ISETP.LT.OR P2, PT, R0, 0x2a, !P1 ;  /* 0x0000002a0000780c */ /* 0x000fe40004f41670 */
[----:B0-----:R-:W-:Y:S02]  /*25a20*/  F2FP.SATFINITE.E4M3.F32.PACK_AB_MERGE_C R5, RZ, R3, RZ ;  /* 0x00000003ff05723e */ /* 0x001fe400048070ff */
[----:B-1----:R-:W-:Y:S01]  /*25a30*/  F2FP.SATFINITE.E4M3.F32.PACK_AB_MERGE_C R11, RZ, R2, RZ ;  /* 0x00000002ff0b723e */ /* 0x002fe200048070ff */
[----:B------:R-:W-:Y:S02]  /*25a40*/  FMUL R2, R40, UR20 ;  /* 0x0000001428027c20 */ /* 0x000fe40008400000 */
[----:B------:R-:W4:Y:S01]  /*25a50*/  LDL.LU R40, [R1+0x2cc] ;  /* 0x0002cc0001287983 */ /* 0x000f220000300800 */
[----:B------:R-:W-:-:S03]  /*25a60*/  F2FP.SATFINITE.E4M3.F32.PACK_AB_MERGE_C R9, RZ, R4, RZ ;  /* 0x00000004ff09723e */ /* 0x000fc600048070ff */
[----:B------:R-:W-:Y:S01]  /*25a70*/  @!P6 STG.E.U8 desc[UR14][R28.64+0x21], R5 ;  /* 0x000021051c00e986 */ /* 0x000fe2000c10110e */
[----:B------:R-:W-:-:S03]  /*25a80*/  FMUL R3, R39, UR20 ;  /* 0x0000001427037c20 */ /* 0x000fc60008400000 */
[----:B------:R-:W4:Y:S01]  /*25a90*/  LDL.LU R39, [R1+0x2d0] ;  /* 0x0002d00001277983 */ /* 0x000f220000300800 */
[----:B------:R-:W-:-:S03]  /*25aa0*/  ISETP.LT.OR P6, PT, R0, 0x2a, !P0 ;  /* 0x0000002a0000780c */ /* 0x000fc600047c1670 */
[----:B------:R-:W-:Y:S04]  /*25ab0*/  @!P5 STG.E.U8 desc[UR14][R28.64+0x20], R13 ;  /* 0x0000200d1c00d986 */ /* 0x000fe8000c10110e */
[----:B------:R0:W-:Y:S04]  /*25ac0*/  @!P3 STG.E.U8 desc[UR14][R30.64+0x28], R7 ;  /* 0x000028071e00b986 */ /* 0x0001e8000c10110e */
[----:B------:R1:W-:Y:S01]  /*25ad0*/  @!P2 STG.E.U8 desc[UR14][R30.64+0x29], R9 ;  /* 0x000029091e00a986 */ /* 0x0003e2000c10110e */
[----:B0-----:R-:W-:Y:S02]  /*25ae0*/  F2FP.SATFINITE.E4M3.F32.PACK_AB_MERGE_C R7, RZ, R2, RZ ;  /* 0x00000002ff07723e */ /* 0x001fe400048070ff */
[----:B-1----:R-:W-:-:S03]  /*25af0*/  F2FP.SATFINITE.E4M3.F32.PACK_AB_MERGE_C R9, RZ, R3, RZ ;  /* 0x00000003ff09723e */ /* 0x002fc600048070ff */
[----:B------:R0:W-:Y:S01]  /*25b00*/  @!P6 STG.E.U8 desc[UR14][R28.64+0x29], R7 ;  /* 0x000029071c00e986 */ /* 0x0001e2000c10110e */
[----:B------:R-:W-:-:S03]  /*25b10*/  FMUL R4, R38, UR20 ;  /* 0x0000001426047c20 */ /* 0x000fc60008400000 */
[----:B------:R-:W4:Y:S02]  /*25b20*/  LDL.LU R38, [R1+0x2d4] ;  /* 0x0002d40001267983 */ /* 0x000f240000300800 */
[----:B------:R-:W-:Y:S01]  /*25b30*/  F2FP.SATFINITE.E4M3.F32.PACK_AB_MERGE_C R13, RZ, R4, RZ ;  /* 0x00000004ff0d723e */ /* 0x000fe200048070ff */
        /* <DEDUP_REMOVED lines=21> */
[----:B------:R-:W-:Y:S02]  /*25c90*/  F2FP.SATFINITE.E4M3.F32.PACK_AB_MERGE_C R5, RZ, R5, RZ ;  /* 0x00000005ff05723e */ /* 0x000fe400048070ff */
[----:B0-----:R-:W-:Y:S02]  /*25ca0*/  F2FP.SATFINITE.E4M3.F32.PACK_AB_MERGE_C R13, RZ, R2, RZ ;  /* 0x00000002ff0d723e */ /* 0x001fe400048070ff */
[----:B-1----:R-:W-:Y:S01]  /*25cb0*/  F2FP.SATFINITE.E4M3.F32.PACK_AB_MERGE_C R9, RZ, R3, RZ ;  /* 0x00000003ff09723e */ /* 0x002fe200048070ff */
[----:B------:R-:W-:Y:S02]  /*25cc0*/  FMUL R3, R40, UR20 ;  /* 0x0000001428037c20 */ /* 0x000fe40008400000 */
[----:B------:R-:W4:Y:S01]  /*25cd0*/  LDL.LU R40, [R1+0x2ec] ;  /* 0x0002ec0001287983 */ /* 0x000f220000300800 */
[----:B------:R-:W-:Y:S01]  /*25ce0*/  F2FP.SATFINITE.E4M3.F32.PACK_AB_MERGE_C R11, RZ, R4, RZ ;  /* 0x00000004ff0b723e */ /* 0x000fe200048070ff */
[----:B------:R-:W-:-:S02]  /*25cf0*/  FMUL R2, R39, UR20 ;  /* 0x0000001427027c20 */ /* 0x000fc40008400000 */
[----:B------:R-:W4:Y:S04]  /*25d00*/  LDL.LU R39, [R1+0x2f0] ;  /* 0x0002f00001277983 */ /* 0x000f280000300800 */
[----:B------:R0:W-:Y:S01]  /*25d10*/  @!P6 STG.E.U8 desc[UR14][R28.64+0x31], R7 ;  /* 0x000031071c00e986 */ /* 0x0001e2000c10110e */
[----:B------:R-:W-:-:S03]  /*25d20*/  ISETP.LT.OR P6, PT, R0, 0x3a, !P0 ;  /* 0x0000003a0000780c */ /* 0x000fc600047c1670 */
[----:B------:R1:W-:Y:S01]  /*25d30*/  @!P5 STG.E.U8 desc[UR14][R28.64+0x30], R5 ;  /* 0x000030051c00d986 */ /* 0x0003e2000c10110e */
[----:B0-----:R-:W-:-:S03]  /*25d40*/  F2FP.SATFINITE.E4M3.F32.PACK_AB_MERGE_C R7, RZ, R2, RZ ;  /* 0x00000002ff07723e */ /* 0x001fc600048070ff */
[----:B------:R-:W-:Y:S01]  /*25d50*/  @!P2 STG.E.U8 desc[UR14][R30.64+0x39], R11 ;  /* 0x0000390b1e00a986 */ /* 0x000fe2000c10110e */
[----:B-1----:R-:W-:-:S03]  /*25d60*/  F2FP.SATFINITE.E4M3.F32.PACK_AB_MERGE_C R5, RZ, R3, RZ ;  /* 0x00000003ff05723e */ /* 0x002fc600048070ff */
[----:B------:R0:W-:Y:S04]  /*25d70*/  @!P3 STG.E.U8 desc[UR14][R30.64+0x38], R9 ;  /* 0x000038091e00b986 */ /* 0x0001e8000c10110e */
[----:B------:R4:W-:Y:S01]  /*25d80*/  @!P6 STG.E.U8 desc[UR14][R28.64+0x39], R5 ;  /* 0x000039051c00e986 */ /* 0x0009e2000c10110e */
[----:B------:R-:W-:-:S03]  /*25d90*/  FMUL R4, R38, UR20 ;  /* 0x0000001426047c20 */ /* 0x000fc60008400000 */
[----:B------:R-:W4:Y:S02]  /*25da0*/  LDL.LU R38, [R1+0x2f4] ;  /* 0x0002f40001267983 */ /* 0x000f240000300800 */
[----:B0-----:R-:W-:Y:S01]  /*25db0*/  F2FP.SATFINITE.E4M3.F32.PACK_AB_MERGE_C R9, RZ, R4, RZ ;  /* 0x00000004ff09723e */ /* 0x001fe200048070ff */
        /* <DEDUP_REMOVED lines=26> */
[----:B------:R0:W-:Y:S01]  /*25f60*/  @!P6 STG.E.U8 desc[UR14][R28.64+0x41], R7 ;  /* 0x000041071c00e986 */ /* 0x0001e2000c10110e */
[----:B------:R-:W-:-:S03]  /*25f70*/  FMUL R3, R39, UR20 ;  /* 0x0000001427037c20 */ /* 0x000fc60008400000 */
[----:B------:R-:W4:Y:S01]  /*25f80*/  LDL.LU R39, [R1+0x310] ;  /* 0x0003100001277983 */ /* 0x000f220000300800 */
[----:B------:R-:W-:Y:S02]  /*25f90*/  ISETP.LT.OR P6, PT, R0, 0x4a, !P0 ;  /* 0x0000004a0000780c */ /* 0x000fe400047c1670 */
[----:B0-----:R-:W-:Y:S01]  /*25fa0*/  F2FP.SATFINITE.E4M3.F32.PACK_AB_MERGE_C R7, RZ, R2, RZ ;  /* 0x00000002ff07723e */ /* 0x001fe200048070ff */
        /* <DEDUP_REMOVED lines=155> */
[----:B------:R-:W-:Y:S01]  /*26960*/  F2FP.SATFINITE.E4M3.F32.PACK_AB_MERGE_C R9, RZ, R4, RZ ;  /* 0x00000004ff09723e */ /* 0x000fe200048070ff */
[----:B------:R-:W-:-:S02]  /*26970*/  FMUL R3, R39, UR20 ;  /* 0x0000001427037c20 */ /* 0x000fc40008400000 */
[----:B------:R-:W4:Y:S04]  /*26980*/  LDL.LU R39, [R1+0x390] ;  /* 0x0003900001277983 */ /* 0x000f280000300800 */
[----:B------:R-:W-:Y:S04]  /*26990*/  @!P6 STG.E.U8 desc[UR14][R28.64+0x81], R5 ;  /* 0x000081051c00e986 */ /* 0x000fe8000c10110e */
[----:B------:R-:W-:Y:S04]  /*269a0*/  @!P5 STG.E.U8 desc[UR14][R28.64+0x80], R13 ;  /* 0x0000800d1c00d986 */ /* 0x000fe8000c10110e */
[----:B------:R0:W-:Y:S04]  /*269b0*/  @!P3 STG.E.U8 desc[UR14][R30.64+0x88], R7 ;  /* 0x000088071e00b986 */ /* 0x0001e8000c10110e */
[----:B------:R1:W-:Y:S01]  /*269c0*/  @!P2 STG.E.U8 desc[UR14][R30.64+0x89], R9 ;  /* 0x000089091e00a986 */ /* 0x0003e2000c10110e */
[----:B0-----:R-:W-:-:S02]  /*269d0*/  F2FP.SATFINITE.E4M3.F32.PACK_AB_MERGE_C R7, RZ, R2, RZ ;  /* 0x00000002ff07723e */ /* 0x001fc400048070ff */
[----:B-1----:R-:W-:Y:S01]  /*269e0*/  F2FP.SATFINITE.E4M3.F32.PACK_AB_MERGE_C R9, RZ, R3, RZ ;  /* 0x00000003ff09723e */ /* 0x002fe200048070ff */
[----:B------:R-:W-:Y:S02]  /*269f0*/  FMUL R4, R38, UR20 ;  /* 0x0000001426047c20 */ /* 0x000fe40008400000 */
[----:B------:R-:W4:Y:S03]  /*26a00*/  LDL.LU R38, [R1+0x394] ;  /* 0x0003940001267983 */ /* 0x000f260000300800 */
[----:B------:R-:W-:Y:S01]  /*26a10*/  F2FP.SATFINITE.E4M3.F32.PACK_AB_MERGE_C R13, RZ, R4, RZ ;  /* 0x00000004ff0d723e */ /* 0x000fe200048070ff */
[----:B------:R-:W-:Y:S02]  /*26a20*/  FMUL R5, R37, UR20 ;  /* 0x0000001425057c20 */ /* 0x000fe40008400000 */
[----:B------:R-:W4:Y:S01]  /*26a30*/  LDL.LU R37, [R1+0x398] ;  /* 0x0003980001257983 */ /* 0x000f220000300800 */
[----:B------:R-:W-:-:S03]  /*26a40*/  FMUL R2, R36, UR20 ;  /* 0x0000001424027c20 */ /* 0x000fc60008400000 */
[----:B------:R-:W4:Y:S01]  /*26a50*/  LDL.LU R36, [R1+0x39c] ;  /* 0x00039c0001247983 */ /* 0x000f220000300800 */
[----:B--2---:R-:W-:-:S03]  /*26a60*/  FMUL R3, R35, UR20 ;  /* 0x0000001423037c20 */ /* 0x004fc60008400000 */
[----:B------:R-:W2:Y:S01]  /*26a70*/  LDL.LU R35, [R1+0x3a0] ;  /* 0x0003a00001237983 */ /* 0x000ea20000300800 */
        /* <DEDUP_REMOVED lines=9> */
[----:B------:R0:W-:Y:S01]  /*26b10*/  @!P6 STG.E.U8 desc[UR14][R28.64+0x89], R7 ;  /* 0x000089071c00e986 */ /* 0x0001e2000c10110e */
[----:B------:R-:W-:-:S03]  /*26b20*/  ISETP.LT.OR P6, PT, R0, 0x92, !P0 ;  /* 0x000000920000780c */ /* 0x000fc600047c1670 */
[----:B------:R-:W-:Y:S01]  /*26b30*/  @!P5 STG.E.U8 desc[UR14][R28.64+0x88], R11 ;  /* 0x0000880b1c00d986 */ /* 0x000fe2000c10110e */
[----:B------:R-:W-:-:S03]  /*26b40*/  ISETP.LT.OR P5, PT, R0, 0x91, !P0 ;  /* 0x000000910000780c */ /* 0x000fc600047a1670 */
[----:B------:R1:W-:Y:S01]  /*26b50*/  @!P3 STG.E.U8 desc[UR14][R30.64+0x90], R9 ;  /* 0x000090091e00b986 */ /* 0x0003e2000c10110e */
[C---:B------:R-:W-:Y:S02]  /*26b60*/  ISETP.LT.OR P3, PT, R0.reuse, 0x99, !P1 ;  /* 0x000000990000780c */ /* 0x040fe40004f61670 */
[----:B0-----:R-:W-:Y:S01]  /*26b70*/  F2FP.SATFINITE.E4M3.F32.PACK_AB_MERGE_C R7, RZ, R2, RZ ;  /* 0x00000002ff07723e */ /* 0x001fe200048070ff */
[----:B------:R-:W-:Y:S01]  /*26b80*/  @!P2 STG.E.U8 desc[UR14][R30.64+0x91], R13 ;  /* 0x0000910d1e00a986 */ /* 0x000fe2000c10110e */
[----:B------:R-:W-:Y:S02]  /*26b90*/  ISETP.LT.OR P2, PT, R0, 0x9a, !P1 ;  /* 0x0000009a0000780c */ /* 0x000fe40004f41670 */
        /* <DEDUP_REMOVED lines=86> */
[----:B------:R0:W-:Y:S01]  /*27100*/  @!P6 STG.E.U8 desc[UR14][R28.64+0xb1], R7 ;  /* 0x0000b1071c00e986 */ /* 0x0001e2000c10110e */
[----:B------:R-:W-:-:S03]  /*27110*/  ISETP.LT.OR P6, PT, R0, 0xba, !P0 ;  /* 0x000000ba0000780c */ /* 0x000fc600047c1670 */
[----:B------:R-:W4:Y:S04]  /*27120*/  LDL.LU R39, [R1+0x3f0] ;  /* 0x0003f00001277983 */ /* 0x000f280000300800 */
        /* <DEDUP_REMOVED lines=33> */
[----:B------:R0:W-:Y:S01]  /*27340*/  @!P6 STG.E.U8 desc[UR14][R28.64+0xc1], R7 ;  /* 0x0000c1071c00e986 */ /* 0x0001e2000c10110e */
[----:B------:R-:W-:-:S03]  /*27350*/  ISETP.LT.OR P6, PT, R0, 0xca, !P0 ;  /* 0x000000ca0000780c */ /* 0x000fc600047c1670 */
[----:B------:R-:W4:Y:S01]  /*27360*/  LDL.LU R40, [R1+0x40c] ;  /* 0x00040c0001287983 */ /* 0x000f220000300800 */
[----:B------:R-:W-:Y:S01]  /*27370*/  F2FP.SATFINITE.E4M3.F32.PACK_AB_MERGE_C R13, RZ, R4, RZ ;  /* 0x00000004ff0d723e */ /* 0x000fe200048070ff */
        /* <DEDUP_REMOVED lines=24> */
[C---:B------:R-:W-:Y:S01]  /*27500*/  ISETP.LT.OR P3, PT, R0.reuse, 0xd1, !P1 ;  /* 0x000000d10000780c */ /* 0x040fe20004f61670 */
[----:B------:R-:W4:Y:S01]  /*27510*/  LDL.LU R42, [R1+0x42c] ;  /* 0x00042c00012a7983 */ /* 0x000f220000300800 */
[C---:B------:R-:W-:Y:S02]  /*27520*/  ISETP.LT.OR P2, PT, R0.reuse, 0xd2, !P1 ;  /* 0x000000d20000780c */ /* 0x040fe40004f41670 */
[----:B------:R-:W-:Y:S02]  /*27530*/  ISETP.LT.OR P6, PT, R0, 0xd2, !P0 ;  /* 0x000000d20000780c */ /* 0x000fe400047c1670 */
[----:B------:R-:W-:-:S05]  /*27540*/  F2FP.SATFINITE.E4M3.F32.PACK_AB_MERGE_C R5, RZ, R5, RZ ;  /* 0x00000005ff05723e */ /* 0x000fca00048070ff */
[----:B------:R0:W-:Y:S01]  /*27550*/  @!P5 STG.E.U8 desc[UR14][R28.64+0xc8], R5 ;  /* 0x0000c8051c00d986 */ /* 0x0001e2000c10110e */
[----:B------:R-:W-:-:S03]  /*27560*/  ISETP.LT.OR P5, PT, R0, 0xd1, !P0 ;  /* 0x000000d10000780c */ /* 0x000fc600047a1670 */
[----:B------:R-:W-:Y:S01]  /*27570*/  @!P3 STG.E.U8 desc[UR14][R30.64+0xd0], R9 ;  /* 0x0000d0091e00b986 */ /* 0x000fe2000c10110e */
[----:B------:R-:W-:-:S03]  /*27580*/  ISETP.LT.OR P3, PT, R0, 0xd9, !P1 ;  /* 0x000000d90000780c */ /* 0x000fc60004f61670 */
[----:B------:R1:W-:Y:S01]  /*27590*/  @!P2 STG.E.U8 desc[UR14][R30.64+0xd1], R11 ;  /* 0x0000d10b1e00a986 */ /* 0x0003e2000c10110e */
[----:B0-----:R-:W-:Y:S02]  /*275a0*/  F2FP.SATFINITE.E4M3.F32.PACK_AB_MERGE_C R5, RZ, R3, RZ ;  /* 0x00000003ff05723e */ /* 0x001fe400048070ff */
[----:B------:R-:W-:-:S03]  /*275b0*/  ISETP.LT.OR P2, PT, R0, 0xda, !P1 ;  /* 0x000000da0000780c */ /* 0x000fc60004f41670 */
[----:B------:R-:W-:Y:S01]  /*275c0*/  @!P6 STG.E.U8 desc[UR14][R28.64+0xd1], R5 ;  /* 0x0000d1051c00e986 */ /* 0x000fe2000c10110e */
[----:B-1----:R-:W-:Y:S02]  /*275d0*/  F2FP.SATFINITE.E4M3.F32.PACK_AB_MERGE_C R11, RZ, R2, RZ ;  /* 0x00000002ff0b723e */ /* 0x002fe400048070ff */
[----:B------:R-:W-:Y:S01]  /*275e0*/  ISETP.LT.OR P6, PT, R0, 0xda, !P0 ;  /* 0x000000da0000780c */ /* 0x000fe200047c1670 */
[----:B------:R-:W-:Y:S02]  /*275f0*/  FMUL R2, R40, UR20 ;  /* 0x0000001428027c20 */ /* 0x000fe40008400000 */
[----:B------:R-:W4:Y:S01]  /*27600*/  LDL.LU R40, [R1+0x430] ;  /* 0x0004300001287983 */ /* 0x000f220000300800 */
[----:B------:R-:W-:-:S03]  /*27610*/  FMUL R3, R39, UR20 ;  /* 0x0000001427037c20 */ /* 0x000fc60008400000 */
[----:B------:R-:W4:Y:S01]  /*27620*/  LDL.LU R39, [R1+0x434] ;  /* 0x0004340001277983 */ /* 0x000f220000300800 */
[----:B------:R-:W-:-:S03]  /*27630*/  F2FP.SATFINITE.E4M3.F32.PACK_AB_MERGE_C R9, RZ, R4, RZ ;  /* 0x00000004ff09723e */ /* 0x000fc600048070ff */
        /* <DEDUP_REMOVED lines=13> */
[----:B--2---:R-:W-:Y:S01]  /*27710*/  FMUL R3, R35, UR20 ;  /* 0x0000001423037c20 */ /* 0x004fe20008400000 */
[----:B0-----:R-:W-:Y:S02]  /*27720*/  F2FP.SATFINITE.E4M3.F32.PACK_AB_MERGE_C R7, RZ, R2, RZ ;  /* 0x00000002ff07723e */ /* 0x001fe400048070ff */
        /* <DEDUP_REMOVED lines=15> */
[----:B------:R-:W-:Y:S02]  /*27820*/  F2FP.SATFINITE.E4M3.F32.PACK_AB_MERGE_C R5, RZ, R5, RZ ;  /* 0x00000005ff05723e */ /* 0x000fe400048070ff */
[----:B0-----:R-:W-:Y:S01]  /*27830*/  F2FP.SATFINITE.E4M3.F32.PACK_AB_MERGE_C R11, RZ, R4, RZ ;  /* 0x00000004ff0b723e */ /* 0x001fe200048070ff */
[----:B------:R0:W-:Y:S01]  /*27840*/  @!P6 STG.E.U8 desc[UR14][R28.64+0xe1], R7 ;  /* 0x0000e1071c00e986 */ /* 0x0001e2000c10110e */
[C---:B------:R-:W-:Y:S02]  /*27850*/  ISETP.LT.OR P6, PT, R0.reuse, 0xea, !P0 ;  /* 0x000000ea0000780c */ /* 0x040fe400047c1670 */
[----:B-1----:R-:W-:Y:S01]  /*27860*/  F2FP.SATFINITE.E4M3.F32.PACK_AB_MERGE_C R9, RZ, R3, RZ ;  /* 0x00000003ff09723e */ /* 0x002fe200048070ff */
[----:B------:R1:W-:Y:S01]  /*27870*/  @!P5 STG.E.U8 desc[UR14][R28.64+0xe0], R5 ;  /* 0x0000e0051c00d986 */ /* 0x0003e2000c10110e */
[----:B------:R-:W-:-:S03]  /*27880*/  ISETP.LT.OR P5, PT, R0, 0xe9, !P0 ;  /* 0x000000e90000780c */ /* 0x000fc600047a1670 */
[----:B------:R-:W-:Y:S01]  /*27890*/  @!P2 STG.E.U8 desc[UR14][R30.64+0xe9], R11 ;  /* 0x0000e90b1e00a986 */ /* 0x000fe2000c10110e */
[----:B------:R-:W-:Y:S01]  /*278a0*/  ISETP.LT.OR P2, PT, R0, 0xf2, !P1 ;  /* 0x000000f20000780c */ /* 0x000fe20004f41670 */
[----:B------:R-:W-:Y:S02]  /*278b0*/  FMUL R3, R42, UR20 ;  /* 0x000000142a037c20 */ /* 0x000fe40008400000 */
[----:B------:R1:W-:Y:S01]  /*278c0*/  @!P3 STG.E.U8 desc[UR14][R30.64+0xe8], R9 ;  /* 0x0000e8091e00b986 */ /* 0x0003e2000c10110e */
[----:B------:R-:W-:Y:S02]  /*278d0*/  ISETP.LT.OR P3, PT, R0, 0xf1, !P1 ;  /* 0x000000f10000780c */ /* 0x000fe40004f61670 */
[----:B------:R-:W-:Y:S01]  /*278e0*/  F2FP.SATFINITE.E4M3.F32.PACK_AB_MERGE_C R13, RZ, R2, RZ ;  /* 0x00000002ff0d723e */ /* 0x000fe200048070ff */
[----:B------:R-:W-:Y:S01]  /*278f0*/  FMUL R4, R39, UR20 ;  /* 0x0000001427047c20 */ /* 0x000fe20008400000 */
[----:B------:R-:W-:Y:S01]  /*27900*/  FMUL R2, R40, UR20 ;  /* 0x0000001428027c20 */ /* 0x000fe20008400000 */
[----:B------:R-:W-:-:S03]  /*27910*/  F2FP.SATFINITE.E4M3.F32.PACK_AB_MERGE_C R3, RZ, R3, RZ ;  /* 0x00000003ff03723e */ /* 0x000fc600048070ff */
[----:B0-----:R-:W-:Y:S02]  /*27920*/  F2FP.SATFINITE.E4M3.F32.PACK_AB_MERGE_C R7, RZ, R4, RZ ;  /* 0x00000004ff07723e */ /* 0x001fe400048070ff */
[----:B-1----:R-:W-:Y:S01]  /*27930*/  F2FP.SATFINITE.E4M3.F32.PACK_AB_MERGE_C R5, RZ, R2, RZ ;  /* 0x00000002ff05723e */ /* 0x002fe200048070ff */
[----:B------:R-:W-:Y:S01]  /*27940*/  @!P5 STG.E.U8 desc[UR14][R28.64+0xe8], R13 ;  /* 0x0000e80d1c00d986 */ /* 0x000fe2000c10110e */
[----:B------:R-:W-:-:S03]  /*27950*/  ISETP.LT.OR P5, PT, R0, 0xf1, !P0 ;  /* 0x000000f10000780c */ /* 0x000fc600047a1670 */
[----:B------:R2:W-:Y:S01]  /*27960*/  @!P6 STG.E.U8 desc[UR14][R28.64+0xe9], R3 ;  /* 0x0000e9031c00e986 */ /* 0x0005e2000c10110e */
[----:B------:R-:W-:-:S03]  /*27970*/  ISETP.LT.OR P6, PT, R0, 0xf2, !P0 ;  /* 0x000000f20000780c */ /* 0x000fc600047c1670 */
[----:B------:R0:W-:Y:S01]  /*27980*/  @!P2 STG.E.U8 desc[UR14][R30.64+0xf1], R7 ;  /* 0x0000f1071e00a986 */ /* 0x0001e2000c10110e */
[C---:B------:R-:W-:Y:S02]  /*27990*/  ISETP.LT.OR P2, PT, R0.reuse, 0xf9, !P1 ;  /* 0x000000f90000780c */ /* 0x040fe40004f41670 */
[C---:B------:R-:W-:Y:S01]  /*279a0*/  ISETP.LT.OR P1, PT, R0.reuse, 0xfa, !P1 ;  /* 0x000000fa0000780c */ /* 0x040fe20004f21670 */
[----:B------:R4:W-:Y:S01]  /*279b0*/  @!P3 STG.E.U8 desc[UR14][R30.64+0xf0], R5 ;  /* 0x0000f0051e00b986 */ /* 0x0009e2000c10110e */
[C---:B------:R-:W-:Y:S02]  /*279c0*/  ISETP.LT.OR P3, PT, R0.reuse, 0xf9, !P0 ;  /* 0x000000f90000780c */ /* 0x040fe40004761670 */
[----:B------:R-:W-:Y:S01]  /*279d0*/  ISETP.LT.OR P0, PT, R0, 0xfa, !P0 ;  /* 0x000000fa0000780c */ /* 0x000fe20004701670 */
[----:B------:R-:W-:-:S05]  /*279e0*/  FMUL R2, R38, UR20 ;  /* 0x0000001426027c20 */ /* 0x000fca0008400000 */
[----:B------:R-:W-:-:S05]  /*279f0*/  F2FP.SATFINITE.E4M3.F32.PACK_AB_MERGE_C R9, RZ, R2, RZ ;  /* 0x00000002ff09723e */ /* 0x000fca00048070ff */
[----:B------:R1:W-:Y:S01]  /*27a00*/  @!P5 STG.E.U8 desc[UR14][R28.64+0xf0], R9 ;  /* 0x0000f0091c00d986 */ /* 0x0003e2000c10110e */
[----:B------:R-:W-:Y:S01]  /*27a10*/  FMUL R0, R37, UR20 ;  /* 0x0000001425007c20 */ /* 0x000fe20008400000 */
[----:B------:R-:W-:Y:S01]  /*27a20*/  FMUL R2, R36, UR20 ;  /* 0x0000001424027c20 */ /* 0x000fe20008400000 */
[----:B--2---:R-:W-:-:S03]  /*27a30*/  FMUL R3, R35, UR20 ;  /* 0x0000001423037c20 */ /* 0x004fc60008400000 */
[----:B0-----:R-:W-:Y:S02]  /*27a40*/  F2FP.SATFINITE.E4M3.F32.PACK_AB_MERGE_C R7, RZ, R0, RZ ;  /* 0x00000000ff07723e */ /* 0x001fe400048070ff */
[----:B------:R-:W-:Y:S02]  /*27a50*/  F2FP.SATFINITE.E4M3.F32.PACK_AB_MERGE_C R11, RZ, R2, RZ ;  /* 0x00000002ff0b723e */ /* 0x000fe400048070ff */
[----:B------:R-:W-:Y:S01]  /*27a60*/  F2FP.SATFINITE.E4M3.F32.PACK_AB_MERGE_C R3, RZ, R3, RZ ;  /* 0x00000003ff03723e */ /* 0x000fe200048070ff */
[----:B------:R1:W-:Y:S04]  /*27a70*/  @!P6 STG.E.U8 desc[UR14][R28.64+0xf1], R7 ;  /* 0x0000f1071c00e986 */ /* 0x0003e8000c10110e */
[----:B------:R1:W-:Y:S04]  /*27a80*/  @!P2 STG.E.U8 desc[UR14][R30.64+0xf8], R11 ;  /* 0x0000f80b1e00a986 */ /* 0x0003e8000c10110e */
[----:B------:R1:W-:Y:S01]  /*27a90*/  @!P1 STG.E.U8 desc[UR14][R30.64+0xf9], R3 ;  /* 0x0000f9031e009986 */ /* 0x0003e2000c10110e */
[----:B---3--:R-:W-:Y:S01]  /*27aa0*/  FMUL R4, R33, UR20 ;  /* 0x0000001421047c20 */ /* 0x008fe20008400000 */
[----:B----4-:R-:W-:-:S04]  /*27ab0*/  FMUL R5, R32, UR20 ;  /* 0x0000001420057c20 */ /* 0x010fc80008400000 */
[----:B------:R-:W-:Y:S02]  /*27ac0*/  F2FP.SATFINITE.E4M3.F32.PACK_AB_MERGE_C R13, RZ, R4, RZ ;  /* 0x00000004ff0d723e */ /* 0x000fe400048070ff */
[----:B------:R-:W-:-:S03]  /*27ad0*/  F2FP.SATFINITE.E4M3.F32.PACK_AB_MERGE_C R5, RZ, R5, RZ ;  /* 0x00000005ff05723e */ /* 0x000fc600048070ff */
[----:B------:R1:W-:Y:S04]  /*27ae0*/  @!P3 STG.E.U8 desc[UR14][R28.64+0xf8], R13 ;  /* 0x0000f80d1c00b986 */ /* 0x0003e8000c10110e */
[----:B------:R1:W-:Y:S02]  /*27af0*/  @!P0 STG.E.U8 desc[UR14][R28.64+0xf9], R5 ;  /* 0x0000f9051c008986 */ /* 0x0003e4000c10110e */
.L_x_545:
[----:B------:R-:W-:Y:S05]  /*27b00*/  BSYNC B0 ;  /* 0x0000000000007941 */ /* 0x000fea0003800000 */
.L_x_31:
[----:B-12--5:R-:W2:Y:S04]  /*27b10*/  LDL.LU R3, [R1+0x450] ;  /* 0x0004500001037983 */ /* 0x026ea80000300800 */
[----:B------:R-:W2:Y:S01]  /*27b20*/  LDL.LU R2, [R1+0x454] ;  /* 0x0004540001027983 */ /* 0x000ea20000300800 */
[----:B------:R-:W-:Y:S01]  /*27b30*/  ULDC UR6, c[0x0][0xc] ;  /* 0x0000030000067ab9 */ /* 0x000fe20000000800 */
[----:B------:R-:W-:Y:S01]  /*27b40*/  ULDC UR7, c[0x0][0x10] ;  /* 0x0000040000077ab9 */ /* 0x000fe20000000800 */
[----:B---34-:R-:W2:Y:S01]  /*27b50*/  LDC R5, c[0x0][0x14] ;  /* 0x00000500ff057b82 */ /* 0x018ea20000000800 */
[----:B------:R-:W-:Y:S01]  /*27b60*/  UIMAD.WIDE.U32 UR6, UR6, UR7, URZ ;  /* 0x00000007060672a5 */ /* 0x000fe2000f8e003f */
[----:B------:R-:W-:Y:S01]  /*27b70*/  PRMT R0, RZ, 0x7610, R0 ;  /* 0x00007610ff007816 */ /* 0x000fe20000000000 */
[----:B------:R-:W-:-:S04]  /*27b80*/  UMOV UR9, 0xffffffff ;  /* 0xffffffff00097882 */ /* 0x000fc80000000000 */
[----:B--2---:R-:W-:-:S04]  /*27b90*/  IMAD.WIDE.U32 R2, R5, UR6, R2 ;  /* 0x0000000605027c25 */ /* 0x004fc8000f8e0002 */
[----:B------:R-:W-:Y:S01]  /*27ba0*/  IMAD R5, R5, UR7, RZ ;  /* 0x0000000705057c24 */ /* 0x000fe2000f8e02ff */
[----:B------:R-:W-:Y:S01]  /*27bb0*/  ULDC.64 UR6, c[0x0][0x650] ;  /* 0x0001940000067ab9 */ /* 0x000fe20000000a00 */
[----:B------:R-:W-:Y:S01]  /*27bc0*/  IMAD.MOV.U32 R11, RZ, RZ, R2 ;  /* 0x000000ffff0b7224 */ /* 0x000fe200078e0002 */
[----:B------:R-:W-:Y:S01]  /*27bd0*/  ISETP.GE.U32.AND P0, PT, R2, UR6, PT ;  /* 0x0000000602007c0c */ /* 0x000fe2000bf06070 */
[----:B------:R-:W-:Y:S02]  /*27be0*/  IMAD.IADD R13, R3, 0x1, R5 ;  /* 0x00000001030d7824 */ /* 0x000fe400078e0205 */
[----:B------:R-:W-:-:S03]  /*27bf0*/  IMAD.MOV.U32 R2, RZ, RZ, -0x1 ;  /* 0xffffffffff027424 */ /* 0x000fc600078e00ff */
[----:B------:R1:W-:Y:S01]  /*27c00*/  STL [R1+0x450], R13 ;  /* 0x0004500d01007387 */ /* 0x0003e20000100800 */
[----:B------:R-:W-:-:S03]  /*27c10*/  ISETP.GE.U32.AND.EX P0, PT, R13, UR7, PT, P0 ;  /* 0x000000070d007c0c */ /* 0x000fc6000bf06100 */
[----:B------:R1:W-:Y:S04]  /*27c20*/  STL [R1+0x454], R11 ;  /* 0x0004540b01007387 */ /* 0x0003e80000100800 */
[----:B------:R1:W-:Y:S06]  /*27c30*/  STL [R1+0x458], R2 ;  /* 0x0004580201007387 */ /* 0x0003ec0000100800 */
[----:B------:R-:W-:Y:S05]  /*27c40*/  @P0 BRA `(.L_x_546) ;  /* 0x0000000400740947 */ /* 0x000fea0003800000 */
[----:B------:R-:W2:Y:S01]  /*27c50*/  S2R R8, SR_CTAID.X ;  /* 0x0000000000087919 */ /* 0x000ea20000002500 */
[----:B------:R-:W-:Y:S01]  /*27c60*/  ULDC.64 UR18, c[0x0][0x628] ;  /* 0x00018a0000127ab9 */ /* 0x000fe20000000a00 */
[----:B------:R-:W3:Y:S01]  /*27c70*/  LDC R9, c[0x0][0x144] ;  /* 0x00005100ff097b82 */ /* 0x000ee20000000800 */
[----:B------:R-:W-:Y:S01]  /*27c80*/  ULDC UR6, c[0x0][0x150] ;  /* 0x0000540000067ab9 */ /* 0x000fe20000000800 */
[----:B------:R-:W4:Y:S01]  /*27c90*/  S2R R12, SR_CTAID.Y ;  /* 0x00000000000c7919 */ /* 0x000f220000002600 */
[----:B------:R-:W-:Y:S01]  /*27ca0*/  ISETP.NE.U32.AND P0, PT, RZ, UR18, PT ;  /* 0x00000012ff007c0c */ /* 0x000fe2000bf05070 */
[----:B------:R-:W-:Y:S01]  /*27cb0*/  ULDC UR23, c[0x0][0x630] ;  /* 0x00018c0000177ab9 */ /* 0x000fe20000000800 */
[----:B------:R-:W-:Y:S02]  /*27cc0*/  R2UR UR16, R11 ;  /* 0x000000000b1072ca */ /* 0x000fe400000e0000 */
[----:B------:R-:W-:Y:S01]  /*27cd0*/  ISETP.NE.AND.EX P0, PT, RZ, UR19, PT, P0 ;  /* 0x00000013ff007c0c */ /* 0x000fe2000bf05300 */
[----:B0-----:R-:W0:Y:S01]  /*27ce0*/  LDC.64 R6, c[0x0][0x620] ;  /* 0x00018800ff067b82 */ /* 0x001e220000000a00 */
[----:B------:R-:W-:-:S02]  /*27cf0*/  R2UR UR17, R13 ;  /* 0x000000000d1172ca */ /* 0x000fc400000e0000 */
[----:B--2---:R-:W-:-:S05]  /*27d00*/  I2FP.F32.U32 R0, R8 ;  /* 0x0000000800007245 */ /* 0x004fca0000201000 */
[----:B------:R-:W-:-:S06]  /*27d10*/  FMUL R0, R0, UR6 ;  /* 0x0000000600007c20 */ /* 0x000fcc0008400000 */
[----:B------:R-:W2:Y:S01]  /*27d20*/  F2I.U32.TRUNC.NTZ R0, R0 ;  /* 0x0000000000007305 */ /* 0x000ea2000020f000 */
[----:B----4-:R-:W-:Y:S05]  /*27d30*/  @!P0 BRA `(.L_x_547) ;  /* 0x0000000000308947 */ /* 0x010fea0003800000 */
        /* <DEDUP_REMOVED lines=12> */
.L_x_547:
[----:B------:R-:W-:Y:S01]  /*27e00*/  USHF.R.U64 UR9, UR16, UR23, UR17 ;  /* 0x0000001710097299 */ /* 0x000fe20008001211 */
[----:B------:R-:W4:Y:S01]  /*27e10*/  LDC.64 R22, c[0x0][0x640] ;  /* 0x00019000ff167b82 */ /* 0x000f220000000a00 */
[----:B------:R-:W-:Y:S01]  /*27e20*/  USHF.R.U32.HI UR6, URZ, UR23, UR17 ;  /* 0x000000173f067299 */ /* 0x000fe20008011611 */
[----:B--2---:R-:W-:Y:S02]  /*27e30*/  IMAD.MOV R10, RZ, RZ, -R0 ;  /* 0x000000ffff0a7224 */ /* 0x004fe400078e0a00 */
[----:B-1----:R-:W-:Y:S01]  /*27e40*/  IMAD.MOV.U32 R2, RZ, RZ, R11 ;  /* 0x000000ffff027224 */ /* 0x002fe200078e000b */
[----:B------:R-:W-:Y:S01]  /*27e50*/  IADD3 R5, P0, RZ, -UR9, RZ ;  /* 0x80000009ff057c10 */ /* 0x000fe2000ff1e0ff */
[----:B---3--:R-:W-:Y:S02]  /*27e60*/  IMAD R18, R9, R10, R8 ;  /* 0x0000000a09127224 */ /* 0x008fe400078e0208 */
[----:B------:R-:W1:Y:S02]  /*27e70*/  LDC R4, c[0x0][0x618] ;  /* 0x00018600ff047b82 */ /* 0x000e640000000800 */
[----:B------:R-:W-:Y:S01]  /*27e80*/  IMAD.X R3, RZ, RZ, ~UR6, P0 ;  /* 0x80000006ff037e24 */ /* 0x000fe200080e06ff */
[----:B------:R-:W-:-:S03]  /*27e90*/  ULDC UR6, c[0x0][0x154] ;  /* 0x0000550000067ab9 */ /* 0x000fc60000000800 */
[-C--:B0-----:R-:W-:Y:S02]  /*27ea0*/  IMAD R0, R3, R6.reuse, RZ ;  /* 0x0000000603007224 */ /* 0x081fe400078e02ff */
[----:B------:R-:W0:Y:S01]  /*27eb0*/  LDC R14, c[0x0][0x608] ;  /* 0x00018200ff0e7b82 */ /* 0x000e220000000800 */
[----:B------:R-:W-:Y:S02]  /*27ec0*/  IMAD.MOV.U32 R3, RZ, RZ, R13 ;  /* 0x000000ffff037224 */ /* 0x000fe400078e000d */
[----:B------:R-:W-:-:S05]  /*27ed0*/  IMAD.WIDE.U32 R2, R5, R6, R2 ;  /* 0x0000000605027225 */ /* 0x000fca00078e0002 */
[----:B------:R-:W2:Y:S01]  /*27ee0*/  LDC R20, c[0x0][0x658] ;  /* 0x00019600ff147b82 */ /* 0x000ea20000000800 */
[----:B------:R-:W-:Y:S01]  /*27ef0*/  IMAD R5, R5, R7, R0 ;  /* 0x0000000705057224 */ /* 0x000fe200078e0200 */
[----:B------:R-:W-:Y:S01]  /*27f00*/  I2FP.F32.U32 R0, R12 ;  /* 0x0000000c00007245 */ /* 0x000fe20000201000 */
[----:B------:R-:W-:Y:S01]  /*27f10*/  IMAD.MOV.U32 R7, RZ, RZ, 0x1 ;  /* 0x00000001ff077424 */ /* 0x000fe200078e00ff */
[----:B----4-:R-:W-:Y:S01]  /*27f20*/  ISETP.NE.U32.AND P0, PT, R22, RZ, PT ;  /* 0x000000ff1600720c */ /* 0x010fe20003f05070 */
[----:B------:R-:W-:Y:S02]  /*27f30*/  IMAD.IADD R3, R3, 0x1, R5 ;  /* 0x0000000103037824 */ /* 0x000fe400078e0205 */
[----:B------:R-:W-:Y:S01]  /*27f40*/  FMUL R0, R0, UR6 ;  /* 0x0000000600007c20 */ /* 0x000fe20008400000 */
[----:B------:R-:W3:Y:S01]  /*27f50*/  LDC R15, c[0x0][0x148] ;  /* 0x00005200ff0f7b82 */ /* 0x000ee20000000800 */
[----:B------:R-:W-:Y:S01]  /*27f60*/  ISETP.NE.AND.EX P0, PT, R23, RZ, PT, P0 ;  /* 0x000000ff1700720c */ /* 0x000fe20003f05300 */
[----:B------:R-:W-:Y:S01]  /*27f70*/  IMAD.MOV.U32 R5, RZ, RZ, -0x1 ;  /* 0xffffffffff057424 */ /* 0x000fe200078e00ff */
[-CC-:B-1----:R-:W-:Y:S01]  /*27f80*/  SHF.R.U64 R10, R2, R4.reuse, R3.reuse ;  /* 0x00000004020a7219 */ /* 0x182fe20000001203 */
[----:B------:R1:W4:Y:S01]  /*27f90*/  F2I.U32.TRUNC.NTZ R13, R0 ;  /* 0x00000000000d7305 */ /* 0x000322000020f000 */
[----:B------:R-:W-:-:S03]  /*27fa0*/  SHF.R.U32.HI R3, RZ, R4, R3 ;  /* 0x00000004ff037219 */ /* 0x000fc60000011603 */
[----:B------:R-:W1:Y:S01]  /*27fb0*/  LDC R16, c[0x0][0x600] ;  /* 0x00018000ff107b82 */ /* 0x000e620000000800 */
[-CC-:B0-----:R-:W-:Y:S02]  /*27fc0*/  SHF.R.U64 R8, R10, R14.reuse, R3.reuse ;  /* 0x0000000e0a087219 */ /* 0x181fe40000001203 */
[----:B------:R-:W-:-:S05]  /*27fd0*/  SHF.R.U32.HI R3, RZ, R14, R3 ;  /* 0x0000000eff037219 */ /* 0x000fca0000011603 */
[----:B------:R-:W0:Y:S01]  /*27fe0*/  LDC R17, c[0x0][0x648] ;  /* 0x00019200ff117b82 */ /* 0x000e220000000800 */
[-CC-:B--2---:R-:W-:Y:S02]  /*27ff0*/  SHF.R.U64 R11, R8, R20.reuse, R3.reuse ;  /* 0x00000014080b7219 */ /* 0x184fe40000001203 */
[-C--:B------:R-:W-:Y:S02]  /*28000*/  SHF.L.U32 R5, R5, R20.reuse, RZ ;  /* 0x0000001405057219 */ /* 0x080fe400000006ff */
[-C--:B------:R-:W-:Y:S01]  /*28010*/  SHF.R.U32.HI R3, RZ, R20.reuse, R3 ;  /* 0x00000014ff037219 */ /* 0x080fe20000011603 */
[----:B------:R-:W-:Y:S01]  /*28020*/  IMAD.MOV.U32 R2, RZ, RZ, R11 ;  /* 0x000000ffff027224 */ /* 0x000fe200078e000b */
[----:B------:R-:W-:Y:S01]  /*28030*/  SHF.L.U32 R20, R7, R20, RZ ;  /* 0x0000001407147219 */ /* 0x000fe200000006ff */
[----:B------:R-:W2:Y:S01]  /*28040*/  LDC R19, c[0x0][0x638] ;  /* 0x00018e00ff137b82 */ /* 0x000ea20000000800 */
[----:B------:R-:W-:-:S07]  /*28050*/  LOP3.LUT R41, RZ, R5, RZ, 0x33, !PT ;  /* 0x00000005ff297212 */ /* 0x000fce00078e33ff */
[----:B------:R-:W0:Y:S01]  /*28060*/  LDC R21, c[0x0][0x610] ;  /* 0x00018400ff157b82 */ /* 0x000e220000000800 */
[----:B----4-:R-:W-:Y:S05]  /*28070*/  @!P0 BRA `(.L_x_548) ;  /* 0x0000000000288947 */ /* 0x010fea0003800000 */
[----:B-1----:R-:W1:Y:S02]  /*28080*/  LDC R0, c[0x0][0x64c] ;  /* 0x00019300ff007b82 */ /* 0x002e640000000800 */
[----:B-1----:R-:W-:-:S05]  /*28090*/  IADD3 R7, P0, R11, R0, RZ ;  /* 0x000000000b077210 */ /* 0x002fca0007f1e0ff */
        /* <DEDUP_REMOVED lines=8> */
.L_x_548:
[----:B01----:R-:W-:Y:S01]  /*28120*/  SHF.R.U64 R0, R2, R17, R3 ;  /* 0x0000001102007219 */ /* 0x003fe20000001203 */
[----:B------:R-:W-:Y:S01]  /*28130*/  VIADD R3, R16, 0xffffffff ;  /* 0xffffffff10037836 */ /* 0x000fe20000000000 */
[----:B------:R-:W-:Y:S01]  /*28140*/  LOP3.LUT R41, R8, R41, RZ, 0xc0, !PT ;  /* 0x0000002908297212 */ /* 0x000fe200078ec0ff */
[----:B------:R-:W-:Y:S02]  /*28150*/  IMAD.MOV R13, RZ, RZ, -R13 ;  /* 0x000000ffff0d7224 */ /* 0x000fe400078e0a0d */
[----:B------:R-:W-:Y:S01]  /*28160*/  IMAD.MOV R2, RZ, RZ, -R0 ;  /* 0x000000ffff027224 */ /* 0x000fe200078e0a00 */
[----:B------:R-:W-:Y:S01]  /*28170*/  LOP3.LUT R3, R10, R3, RZ, 0xc0, !PT ;  /* 0x000000030a037212 */ /* 0x000fe200078ec0ff */
[----:B------:R-:W-:Y:S02]  /*28180*/  IMAD R41, R20, R0, R41 ;  /* 0x0000000014297224 */ /* 0x000fe400078e0229 */
[----:B---3--:R-:W-:Y:S02]  /*28190*/  @P4 IMAD R18, R15, R13, R12 ;  /* 0x0000000d0f124224 */ /* 0x008fe400078e020c */
[----:B--2---:R-:W-:-:S02]  /*281a0*/  IMAD R0, R2, R19, R11 ;  /* 0x0000001302007224 */ /* 0x004fc400078e020b */
[----:B------:R-:W-:Y:S02]  /*281b0*/  IMAD R41, R41, R21, R18 ;  /* 0x0000001529297224 */ /* 0x000fe400078e0212 */
[----:B------:R-:W-:Y:S02]  /*281c0*/  IMAD R2, R0, R16, R3 ;  /* 0x0000001000027224 */ /* 0x000fe400078e0203 */
[----:B------:R-:W-:-:S03]  /*281d0*/  IMAD.MOV.U32 R4, RZ, RZ, 0x1 ;  /* 0x00000001ff047424 */ /* 0x000fc600078e00ff */
[----:B------:R-:W-:Y:S02]  /*281e0*/  SEL R3, R2, R41, !P4 ;  /* 0x0000002902037207 */ /* 0x000fe40006000000 */
[----:B------:R-:W-:Y:S02]  /*281f0*/  PRMT R0, R4, 0x7610, R0 ;  /* 0x0000761004007816 */ /* 0x000fe40000000000 */
[----:B------:R-:W-:Y:S01]  /*28200*/  SEL R41, R41, R2, !P4 ;  /* 0x0000000229297207 */ /* 0x000fe20006000000 */
[----:B------:R2:W-:Y:S06]  /*28210*/  STL [R1+0x458], R3 ;  /* 0x0004580301007387 */ /* 0x0005ec0000100800 */
.L_x_546:
[----:B------:R3:W-:Y:S01]  /*28220*/  STL [R1+0x45c], R41 ;  /* 0x00045c2901007387 */ /* 0x0007e20000100800 */
[----:B------:R-:W-:-:S13]  /*28230*/  LOP3.LUT P0, RZ, R0, 0xff, RZ, 0xc0, !PT ;  /* 0x000000ff00ff7812 */ /* 0x000fda000780c0ff */
[----:B---3--:R-:W-:Y:S05]  /*28240*/  @P0 BRA `(.L_x_549) ;  /* 0xfffffd8c00800947 */ /* 0x008fea000383ffff */
[----:B------:R-:W-:Y:S05]  /*28250*/  EXIT ;  /* 0x000000000000794d */ /* 0x000fea0003800000 */
.L_x_3:
[----:B------:R-:W2:Y:S01]  /*28260*/  LDL R18, [R1+0x454] ;  /* 0x0004540001127983 */ /* 0x000ea20000100800 */
[----:B------:R-:W-:-:S03]  /*28270*/  ULDC.64 UR4, c[0x0][0x650] ;  /* 0x0001940000047ab9 */ /* 0x000fc60000000a00 */
[----:B------:R-:W3:Y:S01]  /*28280*/  LDL R19, [R1+0x450] ;  /* 0x0004500001137983 */ /* 0x000ee20000100800 */
[----:B------:R-:W-:Y:S01]  /*28290*/  PRMT R0, RZ, 0x7610, R0 ;  /* 0x00007610ff007816 */ /* 0x000fe20000000000 */
[----:B------:R-:W-:Y:S02]  /*282a0*/  IMAD.MOV.U32 R5, RZ, RZ, -0x1 ;  /* 0xffffffffff057424 */ /* 0x000fe400078e00ff */
[----:B------:R-:W-:Y:S02]  /*282b0*/  IMAD.MOV.U32 R4, RZ, RZ, -0x1 ;  /* 0xffffffffff047424 */ /* 0x000fe400078e00ff */
[----:B------:R-:W-:Y:S01]  /*282c0*/  IMAD.MOV.U32 R10, RZ, RZ, -0x1 ;  /* 0xffffffffff0a7424 */ /* 0x000fe200078e00ff */
[----:B--2---:R-:W-:-:S04]  /*282d0*/  ISETP.GE.U32.AND P0, PT, R18, UR4, PT ;  /* 0x0000000412007c0c */ /* 0x004fc8000bf06070 */
[----:B---3--:R-:W-:-:S13]  /*282e0*/  ISETP.GE.U32.AND.EX P0, PT, R19, UR5, PT, P0 ;  /* 0x0000000513007c0c */ /* 0x008fda000bf06100 */
[----:B------:R-:W-:Y:S05]  /*282f0*/  @P0 BRA `(.L_x_550) ;  /* 0x0000000400600947 */ /* 0x000fea0003800000 */
[----:B------:R-:W0:Y:S01]  /*28300*/  LDC.64 R12, c[0x0][0x628] ;  /* 0x00018a00ff0c7b82 */ /* 0x000e220000000a00 */
[----:B------:R-:W-:Y:S02]  /*28310*/  IMAD.MOV.U32 R8, RZ, RZ, R18 ;  /* 0x000000ffff087224 */ /* 0x000fe400078e0012 */
[----:B------:R-:W-:-:S05]  /*28320*/  IMAD.MOV.U32 R9, RZ, RZ, R19 ;  /* 0x000000ffff097224 */ /* 0x000fca00078e0013 */
[----:B------:R-:W1:Y:S08]  /*28330*/  LDC R14, c[0x0][0x630] ;  /* 0x00018c00ff0e7b82 */ /* 0x000e700000000800 */
[----:B------:R-:W2:Y:S01]  /*28340*/  LDC.64 R16, c[0x0][0x620] ;  /* 0x00018800ff107b82 */ /* 0x000ea20000000a00 */
[----:B0-----:R-:W-:-:S04]  /*28350*/  ISETP.NE.U32.AND P0, PT, R12, RZ, PT ;  /* 0x000000ff0c00720c */ /* 0x001fc80003f05070 */
[----:B------:R-:W-:-:S13]  /*28360*/  ISETP.NE.AND.EX P0, PT, R13, RZ, PT, P0 ;  /* 0x000000ff0d00720c */ /* 0x000fda0003f05300 */
[----:B-12---:R-:W-:Y:S05]  /*28370*/  @!P0 BRA `(.L_x_551) ;  /* 0x0000000000288947 */ /* 0x006fea0003800000 */
[----:B------:R-:W0:Y:S02]  /*28380*/  LDC R0, c[0x0][0x634] ;  /* 0x00018d00ff007b82 */ /* 0x000e240000000800 */
[----:B0-----:R-:W-:-:S05]  /*28390*/  IADD3 R9, P0, R18, R0, RZ ;  /* 0x0000000012097210 */ /* 0x001fca0007f1e0ff */
        /* <DEDUP_REMOVED lines=8> */
.L_x_551:
[-CC-:B------:R-:W-:Y:S01]  /*28420*/  SHF.R.U64 R10, R8, R14.reuse, R9.reuse ;  /* 0x0000000e080a7219 */ /* 0x180fe20000001209 */
[----:B------:R-:W0:Y:S01]  /*28430*/  LDC R6, c[0x0][0x618] ;  /* 0x00018600ff067b82 */ /* 0x000e220000000800 */
[----:B------:R-:W-:Y:S01]  /*28440*/  SHF.R.U32.HI R0, RZ, R14, R9 ;  /* 0x0000000eff007219 */ /* 0x000fe20000011609 */
[----:B------:R-:W-:Y:S01]  /*28450*/  ULDC UR4, c[0x0][0x150] ;  /* 0x0000540000047ab9 */ /* 0x000fe20000000800 */
[----:B------:R-:W-:Y:S01]  /*28460*/  IADD3 R3, P0, RZ, -R10, RZ ;  /* 0x8000000aff037210 */ /* 0x000fe20007f1e0ff */
[----:B------:R-:W-:Y:S01]  /*28470*/  IMAD.MOV.U32 R4, RZ, RZ, R18 ;  /* 0x000000ffff047224 */ /* 0x000fe200078e0012 */
[----:B------:R-:W-:Y:S01]  /*28480*/  I2FP.F32.U32 R8, R2 ;  /* 0x0000000200087245 */ /* 0x000fe20000201000 */
[----:B------:R-:W-:Y:S02]  /*28490*/  IMAD.MOV.U32 R5, RZ, RZ, R19 ;  /* 0x000000ffff057224 */ /* 0x000fe400078e0013 */
[----:B------:R-:W1:Y:S01]  /*284a0*/  LDC.64 R20, c[0x0][0x640] ;  /* 0x00019000ff147b82 */ /* 0x000e620000000a00 */
[----:B------:R-:W-:-:S02]  /*284b0*/  IMAD.X R7, RZ, RZ, ~R0, P0 ;  /* 0x000000ffff077224 */ /* 0x000fc400000e0e00 */
[----:B------:R-:W-:Y:S01]  /*284c0*/  FMUL R9, R8, UR4 ;  /* 0x0000000408097c20 */ /* 0x000fe20008400000 */
[----:B------:R-:W-:Y:S01]  /*284d0*/  IMAD.WIDE.U32 R4, R3, R16, R4 ;  /* 0x0000001003047225 */ /* 0x000fe200078e0004 */
[----:B------:R-:W-:-:S03]  /*284e0*/  ULDC UR4, c[0x0][0x154] ;  /* 0x0000550000047ab9 */ /* 0x000fc60000000800 */
[----:B------:R-:W-:Y:S01]  /*284f0*/  IMAD R0, R7, R16, RZ ;  /* 0x0000001007007224 */ /* 0x000fe200078e02ff */
[----:B------:R-:W2:Y:S01]  /*28500*/  LDC R13, c[0x0][0x144] ;  /* 0x00005100ff0d7b82 */ /* 0x000ea20000000800 */
[----:B------:R-:W3:Y:S02]  /*28510*/  F2I.U32.TRUNC.NTZ R9, R9 ;  /* 0x0000000900097305 */ /* 0x000ee4000020f000 */
[----:B------:R-:W-:-:S04]  /*28520*/  IMAD R3, R3, R17, R0 ;  /* 0x0000001103037224 */ /* 0x000fc800078e0200 */
[----:B------:R-:W-:Y:S01]  /*28530*/  IMAD.IADD R3, R5, 0x1, R3 ;  /* 0x0000000105037824 */ /* 0x000fe200078e0203 */
[----:B------:R-:W4:Y:S04]  /*28540*/  LDC R12, c[0x0][0x608] ;  /* 0x00018200ff0c7b82 */ /* 0x000f280000000800 */
[-C--:B0-----:R-:W-:Y:S02]  /*28550*/  SHF.R.U64 R8, R4, R6.reuse, R3 ;  /* 0x0000000604087219 */ /* 0x081fe40000001203 */
[----:B------:R-:W-:Y:S02]  /*28560*/  I2FP.F32.U32 R4, R11 ;  /* 0x0000000b00047245 */ /* 0x000fe40000201000 */
[----:B------:R-:W0:Y:S01]  /*28570*/  LDC R7, c[0x0][0x658] ;  /* 0x00019600ff077b82 */ /* 0x000e220000000800 */
[----:B-1----:R-:W-:Y:S01]  /*28580*/  ISETP.NE.U32.AND P0, PT, R20, RZ, PT ;  /* 0x000000ff1400720c */ /* 0x002fe20003f05070 */
[----:B---3--:R-:W-:Y:S01]  /*28590*/  IMAD.MOV R0, RZ, RZ, -R9 ;  /* 0x000000ffff007224 */ /* 0x008fe200078e0a09 */
[----:B------:R-:W-:Y:S01]  /*285a0*/  SHF.R.U32.HI R3, RZ, R6, R3 ;  /* 0x00000006ff037219 */ /* 0x000fe20000011603 */
[----:B------:R-:W-:Y:S01]  /*285b0*/  FMUL R4, R4, UR4 ;  /* 0x0000000404047c20 */ /* 0x000fe20008400000 */
[----:B------:R-:W-:Y:S01]  /*285c0*/  ISETP.NE.AND.EX P0, PT, R21, RZ, PT, P0 ;  /* 0x000000ff1500720c */ /* 0x000fe20003f05300 */
[----:B------:R-:W-:-:S02]  /*285d0*/  IMAD.MOV.U32 R6, RZ, RZ, -0x1 ;  /* 0xffffffffff067424 */ /* 0x000fc400078e00ff */
[----:B------:R-:W1:Y:S01]  /*285e0*/  LDC R14, c[0x0][0x148] ;  /* 0x00005200ff0e7b82 */ /* 0x000e620000000800 */
[----:B--2---:R-:W-:Y:S02]  /*285f0*/  IMAD R18, R13, R0, R2 ;  /* 0x000000000d127224 */ /* 0x004fe400078e0202 */
[----:B------:R-:W-:-:S05]  /*28600*/  IMAD.MOV.U32 R2, RZ, RZ, 0x1 ;  /* 0x00000001ff027424 */ /* 0x000fca00078e00ff */
[----:B------:R-:W2:Y:S01]  /*28610*/  LDC R16, c[0x0][0x600] ;  /* 0x00018000ff107b82 */ /* 0x000ea20000000800 */
[-CC-:B----4-:R-:W-:Y:S02]  /*28620*/  SHF.R.U64 R13, R8, R12.reuse, R3.reuse ;  /* 0x0000000c080d7219 */ /* 0x190fe40000001203 */
[----:B------:R-:W-:Y:S02]  /*28630*/  SHF.R.U32.HI R0, RZ, R12, R3 ;  /* 0x0000000cff007219 */ /* 0x000fe40000011603 */
[----:B------:R3:W4:Y:S03]  /*28640*/  F2I.U32.TRUNC.NTZ R12, R4 ;  /* 0x00000004000c7305 */ /* 0x000726000020f000 */
[----:B------:R-:W1:Y:S01]  /*28650*/  LDC R17, c[0x0][0x648] ;  /* 0x00019200ff117b82 */ /* 0x000e620000000800 */
[-C--:B0-----:R-:W-:Y:S02]  /*28660*/  SHF.R.U64 R15, R13, R7.reuse, R0 ;  /* 0x000000070d0f7219 */ /* 0x081fe40000001200 */
[----:B------:R-:W-:-:S02]  /*28670*/  SHF.L.U32 R6, R6, R7, RZ ;  /* 0x0000000706067219 */ /* 0x000fc400000006ff */
[-C--:B------:R-:W-:Y:S01]  /*28680*/  SHF.L.U32 R22, R2, R7.reuse, RZ ;  /* 0x0000000702167219 */ /* 0x080fe200000006ff */
[----:B------:R-:W-:Y:S01]  /*28690*/  IMAD.MOV.U32 R2, RZ, RZ, R15 ;  /* 0x000000ffff027224 */ /* 0x000fe200078e000f */
[----:B------:R-:W-:Y:S01]  /*286a0*/  SHF.R.U32.HI R3, RZ, R7, R0 ;  /* 0x00000007ff037219 */ /* 0x000fe20000011600 */
[----:B------:R-:W0:Y:S01]  /*286b0*/  LDC R19, c[0x0][0x638] ;  /* 0x00018e00ff137b82 */ /* 0x000e220000000800 */
[----:B------:R-:W-:-:S07]  /*286c0*/  LOP3.LUT R24, RZ, R6, RZ, 0x33, !PT ;  /* 0x00000006ff187212 */ /* 0x000fce00078e33ff */
        /* <DEDUP_REMOVED lines=12> */
.L_x_552:
[----:B-1----:R-:W-:Y:S01]  /*28790*/  SHF.R.U64 R3, R2, R17, R3 ;  /* 0x0000001102037219 */ /* 0x002fe20000001203 */
[----:B--2---:R-:W-:Y:S01]  /*287a0*/  VIADD R7, R16, 0xffffffff ;  /* 0xffffffff10077836 */ /* 0x004fe20000000000 */
[----:B------:R-:W-:Y:S01]  /*287b0*/  LOP3.LUT R0, R13, R24, RZ, 0xc0, !PT ;  /* 0x000000180d007212 */ /* 0x000fe200078ec0ff */
[----:B------:R-:W-:Y:S02]  /*287c0*/  IMAD.MOV R12, RZ, RZ, -R12 ;  /* 0x000000ffff0c7224 */ /* 0x000fe400078e0a0c */
[----:B------:R-:W-:Y:S02]  /*287d0*/  IMAD.MOV R2, RZ, RZ, -R3 ;  /* 0x000000ffff027224 */ /* 0x000fe400078e0a03 */
[----:B------:R-:W-:Y:S01]  /*287e0*/  IMAD R5, R22, R3, R0 ;  /* 0x0000000316057224 */ /* 0x000fe200078e0200 */
[----:B------:R-:W-:Y:S01]  /*287f0*/  LOP3.LUT R3, R8, R7, RZ, 0xc0, !PT ;  /* 0x0000000708037212 */ /* 0x000fe200078ec0ff */
[----:B------:R-:W-:Y:S02]  /*28800*/  @P4 IMAD R18, R14, R12, R11 ;  /* 0x0000000c0e124224 */ /* 0x000fe400078e020b */
[----:B0-----:R-:W-:-:S02]  /*28810*/  IMAD R0, R2, R19, R15 ;  /* 0x0000001302007224 */ /* 0x001fc400078e020f */
[----:B------:R-:W-:Y:S02]  /*28820*/  IMAD.MOV.U32 R4, RZ, RZ, 0x1 ;  /* 0x00000001ff047424 */ /* 0x000fe400078e00ff */
[----:B------:R-:W-:Y:S02]  /*28830*/  IMAD R5, R5, R23, R18 ;  /* 0x0000001705057224 */ /* 0x000fe400078e0212 */
[----:B------:R-:W-:Y:S01]  /*28840*/  IMAD R2, R0, R16, R3 ;  /* 0x0000001000027224 */ /* 0x000fe200078e0203 */
[----:B------:R-:W-:-:S04]  /*28850*/  PRMT R0, R4, 0x7610, R0 ;  /* 0x0000761004007816 */ /* 0x000fc80000000000 */
[----:B------:R-:W-:Y:S02]  /*28860*/  SEL R4, R2, R5, !P4 ;  /* 0x0000000502047207 */ /* 0x000fe40006000000 */
[----:B------:R-:W-:-:S07]  /*28870*/  SEL R5, R5, R2, !P4 ;  /* 0x0000000205057207 */ /* 0x000fce0006000000 */
.L_x_550:
[----:B------:R-:W-:-:S08]  /*28880*/  NOP ;  /* 0x0000000000007918 */ /* 0x000fd00000000000 */
[----:B------:R-:W0:-:S00]  /*28890*/  USETMAXREG.DEALLOC.CTAPOOL 0x18 ;  /* 0x00000018000079c8 */ /* 0x000e0000080e0500 */
[----:B------:R-:W-:-:S13]  /*288a0*/  ISETP.NE.AND P0, PT, RZ, UR8, PT ;  /* 0x00000008ff007c0c */ /* 0x000fda000bf05270 */
[----:B------:R-:W-:Y:S05]  /*288b0*/  @P0 EXIT ;  /* 0x000000000000094d */ /* 0x000fea0003800000 */
[----:B0-----:R-:W-:Y:S01]  /*288c0*/  LOP3.LUT P0, RZ, R0, 0xff, RZ, 0xc0, !PT ;  /* 0x000000ff00ff7812 */ /* 0x001fe2000780c0ff */
[----:B------:R-:W-:Y:S02]  /*288d0*/  IMAD.MOV.U32 R6, RZ, RZ, 0x1 ;  /* 0x00000001ff067424 */ /* 0x000fe400078e00ff */
[----:B------:R-:W-:-:S10]  /*288e0*/  IMAD.MOV.U32 R7, RZ, RZ, RZ ;  /* 0x000000ffff077224 */ /* 0x000fd400078e00ff */
[----:B------:R-:W-:Y:S05]  /*288f0*/  @!P0 BRA `(.L_x_553) ;  /* 0x0000000c00408947 */ /* 0x000fea0003800000 */
[----:B------:R-:W0:Y:S01]  /*28900*/  LDC R0, c[0x0][0x28c] ;  /* 0x0000a300ff007b82 */ /* 0x000e220000000800 */
[----:B------:R-:W1:Y:S01]  /*28910*/  S2R R2, SR_TID.X ;  /* 0x0000000000027919 */ /* 0x000e620000002100 */
[----:B------:R-:W-:Y:S01]  /*28920*/  ULDC UR5, c[0x0][0x658] ;  /* 0x0001960000057ab9 */ /* 0x000fe20000000800 */
[----:B------:R-:W-:Y:S01]  /*28930*/  UMOV UR7, 0xffffffff ;  /* 0xffffffff00077882 */ /* 0x000fe20000000000 */
[----:B------:R-:W-:Y:S01]  /*28940*/  ULDC UR6, c[0x0][0xc] ;  /* 0x0000030000067ab9 */ /* 0x000fe20000000800 */
[----:B------:R-:W-:Y:S01]  /*28950*/  USHF.L.U32 UR8, UR7, UR5, URZ ;  /* 0x0000000507087299 */ /* 0x000fe2000800063f */
[----:B------:R-:W-:Y:S01]  /*28960*/  BSSY B0, `(.L_x_553) ;  /* 0x00000c9000007945 */ /* 0x000fe20003800000 */
[----:B------:R-:W-:Y:S01]  /*28970*/  UMOV UR9, 0x1 ;  /* 0x0000000100097882 */ /* 0x000fe20000000000 */
[----:B------:R-:W-:Y:S01]  /*28980*/  ULDC UR7, c[0x0][0x10] ;  /* 0x0000040000077ab9 */ /* 0x000fe20000000800 */
[----:B------:R-:W-:Y:S01]  /*28990*/  USHF.L.U32 UR18, UR9, UR5, URZ ;  /* 0x0000000509127299 */ /* 0x000fe2000800063f */
[----:B------:R-:W-:Y:S01]  /*289a0*/  IMAD.MOV.U32 R9, RZ, RZ, 0x1 ;  /* 0x00000001ff097424 */ /* 0x000fe200078e00ff */
[----:B------:R-:W-:Y:S01]  /*289b0*/  UIMAD.WIDE.U32 UR6, UR6, UR7, URZ ;  /* 0x00000007060672a5 */ /* 0x000fe2000f8e003f */
[----:B------:R-:W-:Y:S01]  /*289c0*/  IMAD.MOV.U32 R6, RZ, RZ, 0x1 ;  /* 0x00000001ff067424 */ /* 0x000fe200078e00ff */
[----:B------:R-:W-:Y:S01]  /*289d0*/  ULDC UR5, c[0x0][0x14] ;  /* 0x0000050000057ab9 */ /* 0x000fe20000000800 */
[----:B------:R-:W-:Y:S01]  /*289e0*/  IMAD.MOV.U32 R7, RZ, RZ, RZ ;  /* 0x000000ffff077224 */ /* 0x000fe200078e00ff */
[----:B------:R-:W-:-:S02]  /*289f0*/  UIMAD.WIDE.U32 UR20, UR6, UR5, URZ ;  /* 0x00000005061472a5 */ /* 0x000fc4000f8e003f */
[----:B------:R-:W-:Y:S01]  /*28a00*/  UIMAD UR16, UR7, UR5, URZ ;  /* 0x00000005071072a4 */ /* 0x000fe2000f8e023f */
[----:B------:R-:W-:Y:S01]  /*28a10*/  ULDC UR4, c[0x0][0x600] ;  /* 0x0001800000047ab9 */ /* 0x000fe20000000800 */
[----:B------:R-:W-:Y:S02]  /*28a20*/  ULOP3.LUT UR24, UR13, 0x2, URZ, 0xfc, !UPT ;  /* 0x000000020d187892 */ /* 0x000fe4000f8efc3f */
[----:B------:R-:W-:Y:S01]  /*28a30*/  UIADD3 UR4, UR4, -0x1, URZ ;  /* 0xffffffff04047890 */ /* 0x000fe2000fffe03f */
[----:B0-----:R-:W-:Y:S01]  /*28a40*/  VIADD R0, R0, 0x7f ;  /* 0x0000007f00007836 */ /* 0x001fe20000000000 */
[----:B------:R-:W-:Y:S02]  /*28a50*/  ULOP3.LUT UR17, URZ, UR8, URZ, 0x33, !UPT ;  /* 0x000000083f117292 */ /* 0x000fe4000f8e333f */
[----:B------:R-:W-:Y:S02]  /*28a60*/  UIADD3 UR16, UR21, UR16, URZ ;  /* 0x0000001015107290 */ /* 0x000fe4000fffe03f */
[----:B------:R-:W-:Y:S01]  /*28a70*/  SHF.R.S32.HI R3, RZ, 0x1f, R0 ;  /* 0x0000001fff037819 */ /* 0x000fe20000011400 */
[----:B------:R-:W-:-:S03]  /*28a80*/  ULDC.64 UR22, c[0x0][0x198] ;  /* 0x0000660000167ab9 */ /* 0x000fc60000000a00 */
[----:B------:R-:W-:Y:S02]  /*28a90*/  LEA.HI R0, R3, R0, RZ, 0x7 ;  /* 0x0000000003007211 */ /* 0x000fe400078f38ff */
[C---:B-1----:R-:W-:Y:S02]  /*28aa0*/  LOP3.LUT P2, RZ, R2.reuse, 0x7f, RZ, 0xc0, !PT ;  /* 0x0000007f02ff7812 */ /* 0x042fe4000784c0ff */
[----:B------:R-:W-:Y:S02]  /*28ab0*/  SHF.R.S32.HI R0, RZ, 0x7, R0 ;  /* 0x00000007ff007819 */ /* 0x000fe40000011400 */
[----:B------:R-:W-:-:S03]  /*28ac0*/  LOP3.LUT P0, RZ, R2, 0x1f, RZ, 0xc0, !PT ;  /* 0x0000001f02ff7812 */ /* 0x000fc6000780c0ff */
[----:B------:R-:W-:Y:S01]  /*28ad0*/  VIADD R14, R0, 0x1 ;  /* 0x00000001000e7836 */ /* 0x000fe20000000000 */
[----:B------:R-:W-:-:S13]  /*28ae0*/  PLOP3.LUT P0, PT, P0, P2, PT, 0x8a, 0x0 ;  /* 0x000000000000781c */ /* 0x000fda0000705172 */
.L_x_565:
[----:B------:R-:W-:-:S03]  /*28af0*/  UMOV UR5, 0xffffffff ;  /* 0xffffffff00057882 */ /* 0x000fc60000000000 */
[----:B------:R-:W-:Y:S05]  /*28b00*/  BRA.DIV UR5, `(.L_x_554) ;  /* 0x0000000e05dc7947 */ /* 0x000fea000b800000 */
[----:B------:R-:W-:-:S13]  /*28b10*/  ELECT P1, URZ, PT ;  /* 0x00000000003f782f */ /* 0x000fda0003820000 */
.L_x_577:
[----:B------:R-:W0:Y:S01]  /*28b20*/  LDC R2, c[0x0][0x28c] ;  /* 0x0000a300ff027b82 */ /* 0x000e220000000800 */
[----:B------:R-:W-:Y:S01]  /*28b30*/  BSSY B1, `(.L_x_555) ;  /* 0x0000035000017945 */ /* 0x000fe20003800000 */
[----:B0-----:R-:W-:-:S13]  /*28b40*/  ISETP.LT.OR P1, PT, R2, 0x1, !P1 ;  /* 0x000000010200780c */ /* 0x001fda0004f21670 */
[----:B------:R-:W-:Y:S05]  /*28b50*/  @P1 BRA `(.L_x_556) ;  /* 0x0000000000c81947 */ /* 0x000fea0003800000 */
[----:B------:R-:W-:Y:S02]  /*28b60*/  IMAD.SHL.U32 R4, R4, 0x100, RZ ;  /* 0x0000010004047824 */ /* 0x000fe400078e00ff */
[----:B------:R-:W-:Y:S02]  /*28b70*/  IMAD.SHL.U32 R5, R5, 0x100, RZ ;  /* 0x0000010005057824 */ /* 0x000fe400078e00ff */
[----:B------:R-:W-:Y:S02]  /*28b80*/  IMAD.MOV.U32 R13, RZ, RZ, RZ ;  /* 0x000000ffff0d7224 */ /* 0x000fe400078e00ff */
[----:B------:R-:W-:Y:S02]  /*28b90*/  IMAD.MOV.U32 R3, RZ, RZ, R14 ;  /* 0x000000ffff037224 */ /* 0x000fe400078e000e */
[----:B------:R-:W-:Y:S02]  /*28ba0*/  IMAD.MOV.U32 R2, RZ, RZ, R6 ;  /* 0x000000ffff027224 */ /* 0x000fe400078e0006 */
[----:B------:R-:W-:-:S07]  /*28bb0*/  IMAD.MOV.U32 R8, RZ, RZ, R7 ;  /* 0x000000ffff087224 */ /* 0x000fce00078e0007 */
.L_x_560:
[----:B------:R-:W0:Y:S01]  /*28bc0*/  S2R R12, SR_CgaCtaId ;  /* 0x00000000000c7919 */ /* 0x000e220000008800 */
[----:B------:R-:W-:-:S04]  /*28bd0*/  MOV R11, 0x400 ;  /* 0x00000400000b7802 */ /* 0x000fc80000000f00 */
[----:B0-----:R-:W-:Y:S02]  /*28be0*/  LEA R15, R12, R11, 0x18 ;  /* 0x0000000b0c0f7211 */ /* 0x001fe400078ec0ff */
[----:B------:R-:W-:Y:S01]  /*28bf0*/  SHF.L.U32 R11, R2, 0x1f, RZ ;  /* 0x0000001f020b7819 */ /* 0x000fe200000006ff */
[----:B------:R-:W0:Y:S02]  /*28c00*/  @!P2 LDC R12, c[0x0][0x500] ;  /* 0x00014000ff0cab82 */ /* 0x000e240000000800 */
[----:B------:R-:W-:-:S04]  /*28c10*/  IMAD R16, R8, 0x8, R15 ;  /* 0x0000000808107824 */ /* 0x000fc800078e020f */
[----:B------:R-:W1:Y:S02]  /*28c20*/  SYNCS.PHASECHK.TRANS64.TRYWAIT P1, [R16+URZ+0x28], R11 ;  /* 0x0000280b100075a7 */ /* 0x000e64000802017f */
[----:B-1----:R-:W-:Y:S05]  /*28c30*/  @!P1 BRA `(.L_x_557) ;  /* 0x0000000c00b09947 */ /* 0x002fea0003800000 */
.L_x_578:
[----:B------:R-:W-:Y:S01]  /*28c40*/  UPRMT UR5, UR24, 0x9910, URZ ;  /* 0x0000991018057896 */ /* 0x000fe2000800003f */
[----:B0-----:R0:W-:Y:S03]  /*28c50*/  @!P2 SYNCS.ARRIVE.TRANS64 RZ, [R16+URZ], R12 ;  /* 0x0000000c10ffa9a7 */ /* 0x0011e6000800003f */
[----:B------:R-:W-:-:S06]  /*28c60*/  UISETP.NE.AND UP0, UPT, UR5, 0x2, UPT ;  /* 0x000000020500788c */ /* 0x000fcc000bf05270 */
[----:B------:R-:W-:-:S13]  /*28c70*/  PLOP3.LUT P1, PT, PT, PT, UP0, 0x80, 0x0 ;  /* 0x000000000000781c */ /* 0x000fda0003f2f008 */
[----:B0-----:R-:W-:Y:S05]  /*28c80*/  @P1 BRA `(.L_x_558) ;  /* 0x0000000000041947 */ /* 0x001fea0003800000 */
[----:B------:R-:W-:Y:S01]  /*28c90*/  BPT.TRAP 0x1 ;  /* 0x000000040000795c */ /* 0x000fe20000300000 */
.L_x_558:
[----:B------:R-:W-:Y:S05]  /*28ca0*/  @P0 BRA `(.L_x_559) ;  /* 0x0000000000040947 */ /* 0x000fea0003800000 */
[----:B------:R-:W-:Y:S01]  /*28cb0*/  BPT.TRAP 0x1 ;  /* 0x000000040000795c */ /* 0x000fe20000300000 */
.L_x_559:
[----:B------:R-:W-:Y:S01]  /*28cc0*/  IMAD R15, R8, 0x8000, R15 ;  /* 0x00008000080f7824 */ /* 0x000fe200078e020f */
[----:B------:R-:W-:Y:S01]  /*28cd0*/  R2UR UR9, R16 ;  /* 0x00000000100972ca */ /* 0x000fe200000e0000 */
[----:B------:R-:W-:Y:S01]  /*28ce0*/  VIADD R3, R3, 0xffffffff ;  /* 0xffffffff03037836 */ /* 0x000fe20000000000 */
[----:B------:R-:W-:Y:S01]  /*28cf0*/  UIADD3 UR6, UP0, UR22, 0xf0, URZ ;  /* 0x000000f016067890 */ /* 0x000fe2000ff1e03f */
[----:B------:R-:W-:Y:S01]  /*28d00*/  R2UR UR11, R5 ;  /* 0x00000000050b72ca */ /* 0x000fe200000e0000 */
[----:B------:R-:W-:Y:S01]  /*28d10*/  UIADD3 UR26, UP1, UR22, 0x1f0, URZ ;  /* 0x000001f0161a7890 */ /* 0x000fe2000ff3e03f */
[----:B------:R-:W-:Y:S01]  /*28d20*/  R2UR UR5, R15 ;  /* 0x000000000f0572ca */ /* 0x000fe200000e0000 */
[----:B------:R-:W-:Y:S01]  /*28d30*/  UIADD3.X UR7, URZ, UR23, URZ, UP0, !UPT ;  /* 0x000000173f077290 */ /* 0x000fe200087fe43f */
[----:B------:R-:W-:Y:S01]  /*28d40*/  R2UR UR10, R13 ;  /* 0x000000000d0a72ca */ /* 0x000fe200000e0000 */
[----:B------:R-:W-:Y:S01]  /*28d50*/  VIADD R8, R8, 0x1 ;  /* 0x0000000108087836 */ /* 0x000fe20000000000 */
[----:B------:R-:W-:Y:S01]  /*28d60*/  R2UR UR12, R10 ;  /* 0x000000000a0c72ca */ /* 0x000fe200000e0000 */
[----:B------:R-:W-:Y:S01]  /*28d70*/  UIADD3.X UR27, URZ, UR23, URZ, UP1, !UPT ;  /* 0x000000173f1b7290 */ /* 0x000fe20008ffe43f */
[----:B------:R-:W-:Y:S01]  /*28d80*/  R2UR UR19, R4 ;  /* 0x00000000041372ca */ /* 0x000fe200000e0000 */
[----:B------:R-:W-:Y:S01]  /*28d90*/  UMOV UR14, 0x0 ;  /* 0x00000000000e7882 */ /* 0x000fe20000000000 */
[----:B------:R-:W-:Y:S01]  /*28da0*/  ISETP.GT.AND P3, PT, R3, 0x1, PT ;  /* 0x000000010300780c */ /* 0x000fe20003f64270 */
[----:B------:R-:W-:Y:S01]  /*28db0*/  UMOV UR15, 0x10000000 ;  /* 0x10000000000f7882 */ /* 0x000fe20000000000 */
[----:B------:R-:W-:Y:S01]  /*28dc0*/  ISETP.NE.AND P1, PT, R8, 0x5, PT ;  /* 0x000000050800780c */ /* 0x000fe20003f25270 */
[----:B------:R-:W-:-:S02]  /*28dd0*/  VIADD R13, R13, 0x80 ;  /* 0x000000800d0d7836 */ /* 0x000fc40000000000 */
[----:B------:R-:W-:Y:S01]  /*28de0*/  UIADD3 UR8, UR5, 0x100, URZ ;  /* 0x0000010005087890 */ /* 0x000fe2000fffe03f */
[----:B-1----:R-:W-:Y:S01]  /*28df0*/  SEL R11, RZ, 0x1, P1 ;  /* 0x00000001ff0b7807 */ /* 0x002fe20000800000 */
[----:B------:R-:W-:Y:S01]  /*28e00*/  UIADD3 UR5, UR5, 0x28100, URZ ;  /* 0x0002810005057890 */ /* 0x000fe2000fffe03f */
[----:B------:R-:W-:Y:S02]  /*28e10*/  SEL R8, R8, RZ, P1 ;  /* 0x000000ff08087207 */ /* 0x000fe40000800000 */
[----:B------:R-:W-:-:S04]  /*28e20*/  LOP3.LUT R2, R2, R11, RZ, 0x3c, !PT ;  /* 0x0000000b02027212 */ /* 0x000fc800078e3cff */
[----:B------:R0:W-:Y:S02]  /*28e30*/  UTMALDG.3D [UR8], [UR6], desc[UR14] ;  /* 0x00000e08060075b4 */ /* 0x0001e40008011000 */
[----:B0-----:R-:W-:Y:S01]  /*28e40*/  UMOV UR8, UR5 ;  /* 0x0000000500087c82 */ /* 0x001fe20008000000 */
[----:B------:R-:W-:Y:S02]  /*28e50*/  UMOV UR11, UR19 ;  /* 0x00000013000b7c82 */ /* 0x000fe40008000000 */
[----:B------:R0:W-:Y:S02]  /*28e60*/  UTMALDG.3D [UR8], [UR26], desc[UR14] ;  /* 0x00000e081a0075b4 */ /* 0x0001e40008011000 */
[----:B0-----:R-:W-:Y:S05]  /*28e70*/  @P3 BRA `(.L_x_560) ;  /* 0xfffffffc00503947 */ /* 0x001fea000383ffff */
.L_x_556:
[----:B------:R-:W-:Y:S05]  /*28e80*/  BSYNC B1 ;  /* 0x0000000000017941 */ /* 0x000fea0003800000 */
.L_x_555:
[----:B------:R-:W2:Y:S01]  /*28e90*/  LDL.LU R16, [R1+0x450] ;  /* 0x0004500001107983 */ /* 0x000ea20000300800 */
[----:B------:R-:W-:Y:S01]  /*28ea0*/  LOP3.LUT P1, RZ, R9, 0xff, RZ, 0xc0, !PT ;  /* 0x000000ff09ff7812 */ /* 0x000fe2000782c0ff */
[C---:B------:R-:W-:Y:S01]  /*28eb0*/  IMAD.IADD R4, R0.reuse, 0x1, R7 ;  /* 0x0000000100047824 */ /* 0x040fe200078e0207 */
[----:B------:R-:W-:Y:S01]  /*28ec0*/  ULDC.64 UR6, c[0x0][0x650] ;  /* 0x0001940000067ab9 */ /* 0x000fe20000000a00 */
[----:B------:R-:W3:Y:S01]  /*28ed0*/  LDL.LU R15, [R1+0x454] ;  /* 0x00045400010f7983 */ /* 0x000ee20000300800 */
[----:B------:R-:W-:Y:S01]  /*28ee0*/  ISETP.GE.U32.AND P3, PT, R0, 0x5, PT ;  /* 0x000000050000780c */ /* 0x000fe20003f66070 */
[----:B------:R-:W-:Y:S01]  /*28ef0*/  BSSY B1, `(.L_x_561) ;  /* 0x000006d000017945 */ /* 0x000fe20003800000 */
[----:B------:R-:W-:Y:S01]  /*28f00*/  IMAD.MOV.U32 R10, RZ, RZ, -0x1 ;  /* 0xffffffffff0a7424 */ /* 0x000fe200078e00ff */
[----:B------:R-:W-:-:S06]  /*28f10*/  PRMT R9, RZ, 0x7610, R9 ;  /* 0x00007610ff097816 */ /* 0x000fcc0000000009 */
[----:B------:R-:W0:Y:S01]  /*28f20*/  @P1 S2R R3, SR_CgaCtaId ;  /* 0x0000000000031919 */ /* 0x000e220000008800 */
[----:B------:R-:W-:-:S04]  /*28f30*/  @P1 MOV R2, 0x400 ;  /* 0x0000040000021802 */ /* 0x000fc80000000f00 */
[----:B0-----:R-:W-:-:S04]  /*28f40*/  @P1 LEA R2, R3, R2, 0x18 ;  /* 0x0000000203021211 */ /* 0x001fc800078ec0ff */
[----:B------:R0:W-:Y:S01]  /*28f50*/  @P1 SYNCS.ARRIVE.TRANS64.A1T0 RZ, [R2+URZ+0x68], RZ ;  /* 0x000068ff02ff19a7 */ /* 0x0001e2000810003f */
[----:B------:R-:W-:-:S04]  /*28f60*/  ISETP.GT.U32.AND P1, PT, R4, 0x4, PT ;  /* 0x000000040400780c */ /* 0x000fc80003f24070 */
[----:B------:R-:W-:Y:S01]  /*28f70*/  ISETP.LT.U32.AND P1, PT, R0, 0x5, P1 ;  /* 0x000000050000780c */ /* 0x000fe20000f21070 */
[----:B0-----:R-:W-:-:S05]  /*28f80*/  IMAD.WIDE.U32 R2, R4, -0x33333333, RZ ;  /* 0xcccccccd04027825 */ /* 0x001fca00078e00ff */
[----:B------:R-:W-:Y:S02]  /*28f90*/  SHF.R.U32.HI R5, RZ, 0x2, R3 ;  /* 0x00000002ff057819 */ /* 0x000fe40000011603 */
[----:B------:R-:W-:Y:S02]  /*28fa0*/  SEL R3, RZ, 0x1, !P1 ;  /* 0x00000001ff037807 */ /* 0x000fe40004800000 */
[----:B------:R-:W-:Y:S01]  /*28fb0*/  PRMT R2, RZ, 0x7610, R2 ;  /* 0x00007610ff027816 */ /* 0x000fe20000000002 */
[----:B------:R-:W-:Y:S01]  /*28fc0*/  IMAD R7, R5, -0x5, R4 ;  /* 0xfffffffb05077824 */ /* 0x000fe200078e0204 */
[----:B------:R-:W-:Y:S01]  /*28fd0*/  LOP3.LUT R6, R6, R3, RZ, 0x3c, !PT ;  /* 0x0000000306067212 */ /* 0x000fe200078e3cff */
[----:B------:R-:W-:-:S03]  /*28fe0*/  IMAD.MOV.U32 R4, RZ, RZ, -0x1 ;  /* 0xffffffffff047424 */ /* 0x000fc600078e00ff */
[----:B------:R-:W-:Y:S01]  /*28ff0*/  @P3 LOP3.LUT R6, R6, 0x1, R5, 0x78, !PT ;  /* 0x0000000106063812 */ /* 0x000fe200078e7805 */
[----:B------:R-:W-:Y:S01]  /*29000*/  IMAD.MOV.U32 R5, RZ, RZ, -0x1 ;  /* 0xffffffffff057424 */ /* 0x000fe200078e00ff */
[----:B---3--:R-:W-:-:S04]  /*29010*/  IADD3 R15, P1, R15, UR20, RZ ;  /* 0x000000140f0f7c10 */ /* 0x008fc8000ff3e0ff */
[----:B--2---:R-:W-:Y:S01]  /*29020*/  IADD3.X R16, R16, UR16, RZ, P1, !PT ;  /* 0x0000001010107c10 */ /* 0x004fe20008ffe4ff */
[----:B------:R0:W-:Y:S01]  /*29030*/  STL [R1+0x454], R15 ;  /* 0x0004540f01007387 */ /* 0x0001e20000100800 */
[----:B------:R-:W-:-:S03]  /*29040*/  ISETP.GE.U32.AND P1, PT, R15, UR6, PT ;  /* 0x000000060f007c0c */ /* 0x000fc6000bf26070 */
[----:B------:R0:W-:Y:S01]  /*29050*/  STL [R1+0x450], R16 ;  /* 0x0004501001007387 */ /* 0x0001e20000100800 */
[----:B------:R-:W-:-:S13]  /*29060*/  ISETP.GE.U32.AND.EX P1, PT, R16, UR7, PT, P1 ;  /* 0x0000000710007c0c */ /* 0x000fda000bf26110 */
[----:B0-----:R-:W-:Y:S05]  /*29070*/  @P1 BRA `(.L_x_562) ;  /* 0x0000000400501947 */ /* 0x001fea0003800000 */
[----:B------:R-:W0:Y:S01]  /*29080*/  S2R R8, SR_CTAID.X ;  /* 0x0000000000087919 */ /* 0x000e220000002500 */
[----:B------:R-:W-:Y:S01]  /*29090*/  ULDC UR5, c[0x0][0x150] ;  /* 0x0000540000057ab9 */ /* 0x000fe20000000800 */
[----:B------:R-:W1:Y:S01]  /*290a0*/  LDC R3, c[0x0][0x144] ;  /* 0x00005100ff037b82 */ /* 0x000e620000000800 */
[----:B------:R-:W-:Y:S01]  /*290b0*/  ULDC.64 UR6, c[0x0][0x628] ;  /* 0x00018a0000067ab9 */ /* 0x000fe20000000a00 */
[----:B------:R-:W2:Y:S01]  /*290c0*/  S2R R5, SR_CTAID.Y ;  /* 0x0000000000057919 */ /* 0x000ea20000002600 */
[----:B------:R-:W-:Y:S01]  /*290d0*/  ISETP.NE.U32.AND P1, PT, RZ, UR6, PT ;  /* 0x00000006ff007c0c */ /* 0x000fe2000bf25070 */
[----:B------:R-:W-:-:S03]  /*290e0*/  ULDC UR8, c[0x0][0x630] ;  /* 0x00018c0000087ab9 */ /* 0x000fc60000000800 */
[----:B------:R-:W-:Y:S01]  /*290f0*/  ISETP.NE.AND.EX P1, PT, RZ, UR7, PT, P1 ;  /* 0x00000007ff007c0c */ /* 0x000fe2000bf25310 */
[----:B------:R-:W3:Y:S01]  /*29100*/  LDC R12, c[0x0][0x148] ;  /* 0x00005200ff0c7b82 */ /* 0x000ee20000000800 */
[----:B0-----:R-:W-:Y:S02]  /*29110*/  I2FP.F32.U32 R2, R8 ;  /* 0x0000000800027245 */ /* 0x001fe40000201000 */
[----:B--2---:R-:W-:-:S03]  /*29120*/  I2FP.F32.U32 R4, R5 ;  /* 0x0000000500047245 */ /* 0x004fc60000201000 */
[----:B------:R-:W-:Y:S01]  /*29130*/  FMUL R2, R2, UR5 ;  /* 0x0000000502027c20 */ /* 0x000fe20008400000 */
[----:B------:R-:W-:Y:S02]  /*29140*/  ULDC UR5, c[0x0][0x154] ;  /* 0x0000550000057ab9 */ /* 0x000fe40000000800 */
[----:B------:R-:W-:-:S03]  /*29150*/  FMUL R10, R4, UR5 ;  /* 0x00000005040a7c20 */ /* 0x000fc60008400000 */
[----:B------:R-:W0:Y:S08]  /*29160*/  F2I.U32.TRUNC.NTZ R2, R2 ;  /* 0x0000000200027305 */ /* 0x000e30000020f000 */
[----:B------:R-:W2:Y:S01]  /*29170*/  F2I.U32.TRUNC.NTZ R10, R10 ;  /* 0x0000000a000a7305 */ /* 0x000ea2000020f000 */
[----:B0-----:R-:W-:Y:S02]  /*29180*/  IMAD.MOV R4, RZ, RZ, -R2 ;  /* 0x000000ffff047224 */ /* 0x001fe400078e0a02 */
[----:B------:R-:W-:-:S02]  /*29190*/  IMAD.MOV.U32 R2, RZ, RZ, R15 ;  /* 0x000000ffff027224 */ /* 0x000fc400078e000f */
[----:B-1----:R-:W-:Y:S02]  /*291a0*/  IMAD R8, R3, R4, R8 ;  /* 0x0000000403087224 */ /* 0x002fe400078e0208 */
[----:B--2---:R-:W-:-:S04]  /*291b0*/  IMAD.MOV R3, RZ, RZ, -R10 ;  /* 0x000000ffff037224 */ /* 0x004fc800078e0a0a */
[----:B---3--:R-:W-:Y:S02]  /*291c0*/  @P4 IMAD R8, R12, R3, R5 ;  /* 0x000000030c084224 */ /* 0x008fe400078e0205 */
[----:B------:R-:W-:Y:S01]  /*291d0*/  IMAD.MOV.U32 R3, RZ, RZ, R16 ;  /* 0x000000ffff037224 */ /* 0x000fe200078e0010 */
[----:B------:R-:W-:Y:S06]  /*291e0*/  @!P1 BRA `(.L_x_563) ;  /* 0x0000000000289947 */ /* 0x000fec0003800000 */
[----:B------:R-:W-:Y:S02]  /*291f0*/  ULDC UR5, c[0x0][0x634] ;  /* 0x00018d0000057ab9 */ /* 0x000fe40000000800 */
[----:B------:R-:W-:-:S05]  /*29200*/  IADD3 R3, P1, R15, UR5, RZ ;  /* 0x000000050f037c10 */ /* 0x000fca000ff3e0ff */
[----:B------:R-:W-:-:S04]  /*29210*/  IMAD.X R11, RZ, RZ, R16, P1 ;  /* 0x000000ffff0b7224 */ /* 0x000fc800008e0610 */
[----:B------:R-:W-:-:S04]  /*29220*/  IMAD.WIDE.U32 R4, R11, UR6, RZ ;  /* 0x000000060b047c25 */ /* 0x000fc8000f8e00ff */
[----:B------:R-:W-:-:S04]  /*29230*/  IMAD.WIDE.U32 R4, P1, R3, UR7, R4 ;  /* 0x0000000703047c25 */ /* 0x000fc8000f820004 */
[----:B------:R-:W-:-:S04]  /*29240*/  IMAD.WIDE.U32 R2, R3, UR6, RZ ;  /* 0x0000000603027c25 */ /* 0x000fc8000f8e00ff */
[----:B------:R-:W-:Y:S01]  /*29250*/  IMAD.MOV.U32 R2, RZ, RZ, R5 ;  /* 0x000000ffff027224 */ /* 0x000fe200078e0005 */
[----:B------:R-:W-:Y:S01]  /*29260*/  IADD3 RZ, P3, R3, R4, RZ ;  /* 0x0000000403ff7210 */ /* 0x000fe20007f7e0ff */
[----:B------:R-:W-:-:S04]  /*29270*/  IMAD.X R3, RZ, RZ, RZ, P1 ;  /* 0x000000ffff037224 */ /* 0x000fc800008e06ff */
[----:B------:R-:W-:-:S08]  /*29280*/  IMAD.WIDE.U32.X R2, R11, UR7, R2, P3 ;  /* 0x000000070b027c25 */ /* 0x000fd000098e0402 */
.L_x_563:
[--C-:B------:R-:W-:Y:S01]  /*29290*/  SHF.R.U64 R10, R2, UR8, R3.reuse ;  /* 0x00000008020a7c19 */ /* 0x100fe20008001203 */
[----:B------:R-:W-:Y:S01]  /*292a0*/  ULDC.64 UR6, c[0x0][0x620] ;  /* 0x0001880000067ab9 */ /* 0x000fe20000000a00 */
[----:B------:R-:W-:Y:S01]  /*292b0*/  SHF.R.U32.HI R2, RZ, UR8, R3 ;  /* 0x00000008ff027c19 */ /* 0x000fe20008011603 */
[----:B------:R-:W-:Y:S01]  /*292c0*/  IMAD.MOV.U32 R3, RZ, RZ, R16 ;  /* 0x000000ffff037224 */ /* 0x000fe200078e0010 */
[----:B------:R-:W-:Y:S01]  /*292d0*/  IADD3 R11, P1, RZ, -R10, RZ ;  /* 0x8000000aff0b7210 */ /* 0x000fe20007f3e0ff */
[----:B------:R-:W-:-:S04]  /*292e0*/  ULDC UR5, c[0x0][0x618] ;  /* 0x0001860000057ab9 */ /* 0x000fc80000000800 */
[----:B------:R-:W-:-:S04]  /*292f0*/  IMAD.X R2, RZ, RZ, ~R2, P1 ;  /* 0x000000ffff027224 */ /* 0x000fc800008e0e02 */
[----:B------:R-:W-:-:S04]  /*29300*/  IMAD R2, R2, UR6, RZ ;  /* 0x0000000602027c24 */ /* 0x000fc8000f8e02ff */
[----:B------:R-:W-:Y:S02]  /*29310*/  IMAD R5, R11, UR7, R2 ;  /* 0x000000070b057c24 */ /* 0x000fe4000f8e0202 */
[----:B------:R-:W-:-:S04]  /*29320*/  IMAD.MOV.U32 R2, RZ, RZ, R15 ;  /* 0x000000ffff027224 */ /* 0x000fc800078e000f */
[----:B------:R-:W-:Y:S01]  /*29330*/  IMAD.WIDE.U32 R2, R11, UR6, R2 ;  /* 0x000000060b027c25 */ /* 0x000fe2000f8e0002 */
[----:B------:R-:W-:Y:S02]  /*29340*/  ULDC.64 UR6, c[0x0][0x640] ;  /* 0x0001900000067ab9 */ /* 0x000fe40000000a00 */
[----:B------:R-:W-:Y:S01]  /*29350*/  ISETP.NE.U32.AND P1, PT, RZ, UR6, PT ;  /* 0x00000006ff007c0c */ /* 0x000fe2000bf25070 */
[----:B------:R-:W-:-:S03]  /*29360*/  IMAD.IADD R3, R3, 0x1, R5 ;  /* 0x0000000103037824 */ /* 0x000fc600078e0205 */
[----:B------:R-:W-:Y:S02]  /*29370*/  ISETP.NE.AND.EX P1, PT, RZ, UR7, PT, P1 ;  /* 0x00000007ff007c0c */ /* 0x000fe4000bf25310 */
[--C-:B------:R-:W-:Y:S02]  /*29380*/  SHF.R.U64 R11, R2, UR5, R3.reuse ;  /* 0x00000005020b7c19 */ /* 0x100fe40008001203 */
[----:B------:R-:W-:Y:S01]  /*29390*/  SHF.R.U32.HI R2, RZ, UR5, R3 ;  /* 0x00000005ff027c19 */ /* 0x000fe20008011603 */
[----:B------:R-:W-:-:S03]  /*293a0*/  ULDC UR5, c[0x0][0x608] ;  /* 0x0001820000057ab9 */ /* 0x000fc60000000800 */
[--C-:B------:R-:W-:Y:S02]  /*293b0*/  SHF.R.U64 R12, R11, UR5, R2.reuse ;  /* 0x000000050b0c7c19 */ /* 0x100fe40008001202 */
[----:B------:R-:W-:Y:S01]  /*293c0*/  SHF.R.U32.HI R3, RZ, UR5, R2 ;  /* 0x00000005ff037c19 */ /* 0x000fe20008011602 */
[----:B------:R-:W-:-:S03]  /*293d0*/  ULDC UR5, c[0x0][0x658] ;  /* 0x0001960000057ab9 */ /* 0x000fc60000000800 */
[--C-:B------:R-:W-:Y:S02]  /*293e0*/  SHF.R.U64 R13, R12, UR5, R3.reuse ;  /* 0x000000050c0d7c19 */ /* 0x100fe40008001203 */
[----:B------:R-:W-:-:S03]  /*293f0*/  SHF.R.U32.HI R15, RZ, UR5, R3 ;  /* 0x00000005ff0f7c19 */ /* 0x000fc60008011603 */
[----:B------:R-:W-:Y:S02]  /*29400*/  IMAD.MOV.U32 R2, RZ, RZ, R13 ;  /* 0x000000ffff027224 */ /* 0x000fe400078e000d */
        /* <DEDUP_REMOVED lines=12> */
.L_x_564:
[----:B------:R-:W-:Y:S01]  /*294d0*/  ULDC UR5, c[0x0][0x648] ;  /* 0x0001920000057ab9 */ /* 0x000fe20000000800 */
[----:B------:R-:W-:Y:S02]  /*294e0*/  LOP3.LUT R12, R12, UR17, RZ, 0xc0, !PT ;  /* 0x000000110c0c7c12 */ /* 0x000fe4000f8ec0ff */
[----:B------:R-:W-:Y:S01]  /*294f0*/  SHF.R.U64 R3, R2, UR5, R3 ;  /* 0x0000000502037c19 */ /* 0x000fe20008001203 */
[----:B------:R-:W-:-:S04]  /*29500*/  ULDC UR5, c[0x0][0x638] ;  /* 0x00018e0000057ab9 */ /* 0x000fc80000000800 */
[----:B------:R-:W-:Y:S02]  /*29510*/  IMAD.MOV R2, RZ, RZ, -R3 ;  /* 0x000000ffff027224 */ /* 0x000fe400078e0a03 */
[----:B------:R-:W-:Y:S02]  /*29520*/  IMAD R5, R3, UR18, R12 ;  /* 0x0000001203057c24 */ /* 0x000fe4000f8e020c */
[----:B------:R-:W-:Y:S01]  /*29530*/  IMAD R13, R2, UR5, R13 ;  /* 0x00000005020d7c24 */ /* 0x000fe2000f8e020d */
[----:B------:R-:W-:Y:S01]  /*29540*/  ULDC UR5, c[0x0][0x610] ;  /* 0x0001840000057ab9 */ /* 0x000fe20000000800 */
[----:B------:R-:W-:Y:S01]  /*29550*/  LOP3.LUT R2, R11, UR4, RZ, 0xc0, !PT ;  /* 0x000000040b027c12 */ /* 0x000fe2000f8ec0ff */
[----:B------:R-:W-:Y:S01]  /*29560*/  IMAD R8, R5, UR5, R8 ;  /* 0x0000000505087c24 */ /* 0x000fe2000f8e0208 */
[----:B------:R-:W-:-:S03]  /*29570*/  ULDC UR5, c[0x0][0x600] ;  /* 0x0001800000057ab9 */ /* 0x000fc60000000800 */
[----:B------:R-:W-:Y:S02]  /*29580*/  IMAD R13, R13, UR5, R2 ;  /* 0x000000050d0d7c24 */ /* 0x000fe4000f8e0202 */
[----:B------:R-:W-:-:S03]  /*29590*/  IMAD.MOV.U32 R2, RZ, RZ, 0x1 ;  /* 0x00000001ff027424 */ /* 0x000fc600078e00ff */
[----:B------:R-:W-:Y:S02]  /*295a0*/  SEL R4, R13, R8, !P4 ;  /* 0x000000080d047207 */ /* 0x000fe40006000000 */
[----:B------:R-:W-:-:S07]  /*295b0*/  SEL R5, R8, R13, !P4 ;  /* 0x0000000d08057207 */ /* 0x000fce0006000000 */
.L_x_562:
[----:B------:R-:W-:Y:S05]  /*295c0*/  BSYNC B1 ;  /* 0x0000000000017941 */ /* 0x000fea0003800000 */
.L_x_561:
[----:B------:R-:W-:-:S13]  /*295d0*/  LOP3.LUT P1, RZ, R2, 0xff, RZ, 0xc0, !PT ;  /* 0x000000ff02ff7812 */ /* 0x000fda000782c0ff */
[----:B------:R-:W-:Y:S05]  /*295e0*/  @P1 BRA `(.L_x_565) ;  /* 0xfffffff400401947 */ /* 0x000fea000383ffff */
[----:B------:R-:W-:Y:S05]  /*295f0*/  BSYNC B0 ;  /* 0x0000000000007941 */ /* 0x000fea0003800000 */
.L_x_553:
[----:B------:R-:W-:-:S03]  /*29600*/  UMOV UR5, 0xffffffff ;  /* 0xffffffff00057882 */ /* 0x000fc60000000000 */
[----:B------:R-:W-:Y:S05]  /*29610*/  BRA.DIV UR5, `(.L_x_566) ;  /* 0x00000006054c7947 */ /* 0x000fea000b800000 */
[----:B------:R-:W-:-:S13]  /*29620*/  ELECT P0, URZ, PT ;  /* 0x00000000003f782f */ /* 0x000fda0003800000 */
.L_x_581:
[----:B------:R-:W-:Y:S04]  /*29630*/  BSSY B0, `(.L_x_567) ;  /* 0x0000035000007945 */ /* 0x000fe80003800000 */
[----:B------:R-:W-:Y:S05]  /*29640*/  @!P0 BRA `(.L_x_568) ;  /* 0x0000000000cc8947 */ /* 0x000fea0003800000 */
[----:B------:R-:W-:-:S04]  /*29650*/  ULOP3.LUT UR5, UR13, 0x2, URZ, 0xfc, !UPT ;  /* 0x000000020d057892 */ /* 0x000fc8000f8efc3f */
[----:B------:R-:W-:-:S06]  /*29660*/  UISETP.NE.AND UP0, UPT, UR5, 0x3, UPT ;  /* 0x000000030500788c */ /* 0x000fcc000bf05270 */
[----:B------:R-:W-:-:S13]  /*29670*/  PLOP3.LUT P0, PT, PT, PT, UP0, 0x80, 0x0 ;  /* 0x000000000000781c */ /* 0x000fda0003f0f008 */
[----:B------:R-:W-:Y:S05]  /*29680*/  @!P0 BRA `(.L_x_569) ;  /* 0x0000000000048947 */ /* 0x000fea0003800000 */
[----:B------:R-:W-:Y:S01]  /*29690*/  BPT.TRAP 0x1 ;  /* 0x000000040000795c */ /* 0x000fe20000300000 */
.L_x_569:
[----:B------:R-:W0:Y:S01]  /*296a0*/  S2R R3, SR_CgaCtaId ;  /* 0x0000000000037919 */ /* 0x000e220000008800 */
[----:B------:R-:W-:Y:S02]  /*296b0*/  MOV R0, 0x400 ;  /* 0x0000040000007802 */ /* 0x000fe40000000f00 */
[----:B------:R-:W-:Y:S02]  /*296c0*/  SHF.L.U32 R2, R6, 0x1f, RZ ;  /* 0x0000001f06027819 */ /* 0x000fe400000006ff */
[----:B0-----:R-:W-:-:S05]  /*296d0*/  LEA R0, R3, R0, 0x18 ;  /* 0x0000000003007211 */ /* 0x001fca00078ec0ff */
[----:B------:R-:W-:-:S04]  /*296e0*/  VIADD R0, R0, 0x28 ;  /* 0x0000002800007836 */ /* 0x000fc80000000000 */
[----:B------:R-:W-:-:S04]  /*296f0*/  IMAD R3, R7, 0x8, R0 ;  /* 0x0000000807037824 */ /* 0x000fc800078e0200 */
[----:B------:R-:W0:Y:S02]  /*29700*/  SYNCS.PHASECHK.TRANS64.TRYWAIT P0, [R3+URZ], R2 ;  /* 0x00000002030075a7 */ /* 0x000e24000800017f */
[----:B0-----:R-:W-:Y:S05]  /*29710*/  @!P0 BRA `(.L_x_570) ;  /* 0x0000000400308947 */ /* 0x001fea0003800000 */
.L_x_582:
[----:B------:R-:W-:-:S05]  /*29720*/  VIADD R7, R7, 0x1 ;  /* 0x0000000107077836 */ /* 0x000fca0000000000 */
[----:B------:R-:W-:-:S04]  /*29730*/  ISETP.NE.AND P0, PT, R7, 0x5, PT ;  /* 0x000000050700780c */ /* 0x000fc80003f05270 */
[----:B0-----:R-:W-:Y:S02]  /*29740*/  SEL R3, RZ, 0x1, P0 ;  /* 0x00000001ff037807 */ /* 0x001fe40000000000 */
[----:B------:R-:W-:Y:S02]  /*29750*/  SEL R7, R7, RZ, P0 ;  /* 0x000000ff07077207 */ /* 0x000fe40000000000 */
[----:B------:R-:W-:-:S03]  /*29760*/  LOP3.LUT R6, R6, R3, RZ, 0x3c, !PT ;  /* 0x0000000306067212 */ /* 0x000fc600078e3cff */
[----:B------:R-:W-:Y:S01]  /*29770*/  IMAD R3, R7, 0x8, R0 ;  /* 0x0000000807037824 */ /* 0x000fe200078e0200 */
[----:B------:R-:W-:-:S04]  /*29780*/  SHF.L.U32 R2, R6, 0x1f, RZ ;  /* 0x0000001f06027819 */ /* 0x000fc800000006ff */
[----:B------:R-:W0:Y:S02]  /*29790*/  SYNCS.PHASECHK.TRANS64.TRYWAIT P0, [R3+URZ], R2 ;  /* 0x00000002030075a7 */ /* 0x000e24000800017f */
[----:B0-----:R-:W-:Y:S05]  /*297a0*/  @!P0 BRA `(.L_x_571) ;  /* 0x0000000400208947 */ /* 0x001fea0003800000 */
.L_x_583:
[----:B0-----:R-:W-:-:S05]  /*297b0*/  VIADD R2, R7, 0x1 ;  /* 0x0000000107027836 */ /* 0x001fca0000000000 */
[----:B------:R-:W-:-:S04]  /*297c0*/  ISETP.NE.AND P0, PT, R2, 0x5, PT ;  /* 0x000000050200780c */ /* 0x000fc80003f05270 */
[----:B------:R-:W-:Y:S02]  /*297d0*/  SEL R3, RZ, 0x1, P0 ;  /* 0x00000001ff037807 */ /* 0x000fe40000000000 */
[----:B------:R-:W-:Y:S02]  /*297e0*/  SEL R5, R2, RZ, P0 ;  /* 0x000000ff02057207 */ /* 0x000fe40000000000 */
[----:B------:R-:W-:-:S03]  /*297f0*/  LOP3.LUT R6, R6, R3, RZ, 0x3c, !PT ;  /* 0x0000000306067212 */ /* 0x000fc600078e3cff */
[----:B------:R-:W-:Y:S01]  /*29800*/  IMAD R3, R5, 0x8, R0 ;  /* 0x0000000805037824 */ /* 0x000fe200078e0200 */
[----:B------:R-:W-:-:S04]  /*29810*/  SHF.L.U32 R2, R6, 0x1f, RZ ;  /* 0x0000001f06027819 */ /* 0x000fc800000006ff */
[----:B------:R-:W0:Y:S02]  /*29820*/  SYNCS.PHASECHK.TRANS64.TRYWAIT P0, [R3+URZ], R2 ;  /* 0x00000002030075a7 */ /* 0x000e24000800017f */
[----:B0-----:R-:W-:Y:S05]  /*29830*/  @!P0 BRA `(.L_x_572) ;  /* 0x0000000400108947 */ /* 0x001fea0003800000 */
.L_x_584:
        /* <DEDUP_REMOVED lines=9> */
.L_x_585:
[----:B0-----:R-:W-:-:S05]  /*298d0*/  VIADD R2, R5, 0x1 ;  /* 0x0000000105027836 */ /* 0x001fca0000000000 */
[----:B------:R-:W-:-:S04]  /*298e0*/  ISETP.NE.AND P0, PT, R2, 0x5, PT ;  /* 0x000000050200780c */ /* 0x000fc80003f05270 */
[----:B------:R-:W-:Y:S02]  /*298f0*/  SEL R4, RZ, 0x1, P0 ;  /* 0x00000001ff047807 */ /* 0x000fe40000000000 */
[----:B------:R-:W-:Y:S02]  /*29900*/  SEL R3, R2, RZ, P0 ;  /* 0x000000ff02037207 */ /* 0x000fe40000000000 */
[----:B------:R-:W-:-:S03]  /*29910*/  LOP3.LUT R4, R7, R4, RZ, 0x3c, !PT ;  /* 0x0000000407047212 */ /* 0x000fc600078e3cff */
[----:B------:R-:W-:Y:S01]  /*29920*/  IMAD R3, R3, 0x8, R0 ;  /* 0x0000000803037824 */ /* 0x000fe200078e0200 */
[----:B------:R-:W-:-:S07]  /*29930*/  SHF.L.U32 R0, R4, 0x1f, RZ ;  /* 0x0000001f04007819 */ /* 0x000fce00000006ff */
.L_x_574:
[----:B0-----:R0:W1:Y:S02]  /*29940*/  SYNCS.PHASECHK.TRANS64.TRYWAIT P0, [R3+URZ], R0 ;  /* 0x00000000030075a7 */ /* 0x001064000800017f */
[----:B-1----:R-:W-:Y:S05]  /*29950*/  @!P0 NANOSLEEP.SYNCS 0x989680 ;  /* 0x009896800000895d */ /* 0x002fea0003900000 */
[----:B------:R-:W1:Y:S02]  /*29960*/  @!P0 SYNCS.PHASECHK.TRANS64 P0, [R3+URZ], R0 ;  /* 0x00000000030085a7 */ /* 0x000e64000800007f */
[----:B-1----:R-:W-:Y:S05]  /*29970*/  @!P0 BRA `(.L_x_574) ;  /* 0xfffffffc00f08947 */ /* 0x002fea000383ffff */
.L_x_568:
[----:B------:R-:W-:Y:S05]  /*29980*/  BSYNC B0 ;  /* 0x0000000000007941 */ /* 0x000fea0003800000 */
.L_x_567:
[----:B------:R-:W-:Y:S05]  /*29990*/  EXIT ;  /* 0x000000000000794d */ /* 0x000fea0003800000 */
.L_x_17:
[----:B-1----:R-:W-:-:S04]  /*299a0*/  IMAD.U32 R3, RZ, RZ, UR6 ;  /* 0x00000006ff037e24 */ /* 0x002fc8000f8e00ff */
[----:B------:R1:W3:Y:S03]  /*299b0*/  SYNCS.PHASECHK.TRANS64.TRYWAIT P0, [R3+URZ], R0 ;  /* 0x00000000030075a7 */ /* 0x0002e6000800017f */
[----:B---3--:R-:W-:Y:S05]  /*299c0*/  @!P0 NANOSLEEP.SYNCS 0x989680 ;  /* 0x009896800000895d */ /* 0x008fea0003900000 */
[----:B------:R-:W3:Y:S02]  /*299d0*/  @!P0 SYNCS.PHASECHK.TRANS64 P0, [R3+URZ], R0 ;  /* 0x00000000030085a7 */ /* 0x000ee4000800007f */
[----:B---3--:R-:W-:Y:S05]  /*299e0*/  @!P0 BRA `(.L_x_17) ;  /* 0xfffffffc00ec8947 */ /* 0x008fea000383ffff */
[----:B------:R-:W-:Y:S05]  /*299f0*/  BRA `(.L_x_16) ;  /* 0xfffffd90004c7947 */ /* 0x000fea000383ffff */
.L_x_23:
[----:B-----5:R1:W-:Y:S02]  /*29a00*/  STL [R1+0x468], R2 ;  /* 0x0004680201007387 */ /* 0x0203e40000100800 */
[----:B-1----:R-:W-:-:S04]  /*29a10*/  IMAD.U32 R2, RZ, RZ, UR16 ;  /* 0x00000010ff027e24 */ /* 0x002fc8000f8e00ff */
[----:B------:R1:W3:Y:S03]  /*29a20*/  SYNCS.PHASECHK.TRANS64.TRYWAIT P0, [R2+URZ], R0 ;  /* 0x00000000020075a7 */ /* 0x0002e6000800017f */
[----:B---3--:R-:W-:Y:S05]  /*29a30*/  @!P0 NANOSLEEP.SYNCS 0x989680 ;  /* 0x009896800000895d */ /* 0x008fea0003900000 */
[----:B------:R1:W3:Y:S02]  /*29a40*/  @!P0 SYNCS.PHASECHK.TRANS64 P0, [R2+URZ], R0 ;  /* 0x00000000020085a7 */ /* 0x0002e4000800007f */
[----:B-1----:R1:W5:Y:S02]  /*29a50*/  LDL.LU R2, [R1+0x468] ;  /* 0x0004680001027983 */ /* 0x0023640000300800 */
[----:B-1-3--:R-:W-:Y:S05]  /*29a60*/  @!P0 BRA `(.L_x_23) ;  /* 0xfffffffc00e48947 */ /* 0x00afea000383ffff */
[----:B------:R-:W-:Y:S05]  /*29a70*/  BRA `(.L_x_22) ;  /* 0xfffffdf400007947 */ /* 0x000fea000383ffff */
.L_x_554:
[----:B------:R-:W-:Y:S01]  /*29a80*/  BSSY B1, `(.L_x_575) ;  /* 0x0000006000017945 */ /* 0x000fe20003800000 */
[----:B------:R-:W-:-:S07]  /*29a90*/  IMAD.MOV.U32 R2, RZ, RZ, -0x1 ;  /* 0xffffffffff027424 */ /* 0x000fce00078e00ff */
[----:B------:R-:W-:Y:S05]  /*29aa0*/  WARPSYNC.COLLECTIVE R2, `(.L_x_576) ;  /* 0x00000000020c7348 */ /* 0x000fea0003c00000 */
[----:B------:R-:W-:Y:S02]  /*29ab0*/  ELECT P1, UR62, PT ;  /* 0x00000000003e782f */ /* 0x000fe40003820000 */
[----:B------:R-:W-:Y:S01]  /*29ac0*/  MOV R2, UR62 ;  /* 0x0000003e00027c02 */ /* 0x000fe20008000f00 */
[----:B------:R-:W-:Y:S10]  /*29ad0*/  ENDCOLLECTIVE ;  /* 0x000000000000791b */ /* 0x000ff40003800000 */
.L_x_576:
[----:B------:R-:W-:Y:S05]  /*29ae0*/  BSYNC B1 ;  /* 0x0000000000017941 */ /* 0x000fea0003800000 */
.L_x_575:
[----:B------:R-:W-:Y:S05]  /*29af0*/  BRA `(.L_x_577) ;  /* 0xfffffff000087947 */ /* 0x000fea000383ffff */
.L_x_557:
[----:B-1----:R1:W2:Y:S02]  /*29b00*/  SYNCS.PHASECHK.TRANS64.TRYWAIT P1, [R16+URZ+0x28], R11 ;  /* 0x0000280b100075a7 */ /* 0x0022a4000802017f */
[----:B--2---:R-:W-:Y:S05]  /*29b10*/  @!P1 NANOSLEEP.SYNCS 0x989680 ;  /* 0x009896800000995d */ /* 0x004fea0003900000 */
[----:B------:R-:W2:Y:S02]  /*29b20*/  @!P1 SYNCS.PHASECHK.TRANS64 P1, [R16+URZ+0x28], R11 ;  /* 0x0000280b100095a7 */ /* 0x000ea4000802007f */
[----:B--2---:R-:W-:Y:S05]  /*29b30*/  @!P1 BRA `(.L_x_557) ;  /* 0xfffffffc00f09947 */ /* 0x004fea000383ffff */
[----:B------:R-:W-:Y:S05]  /*29b40*/  BRA `(.L_x_578) ;  /* 0xfffffff0003c7947 */ /* 0x000fea000383ffff */
.L_x_566:
[----:B------:R-:W-:Y:S01]  /*29b50*/  BSSY B0, `(.L_x_579) ;  /* 0x0000006000007945 */ /* 0x000fe20003800000 */
[----:B------:R-:W-:-:S07]  /*29b60*/  IMAD.MOV.U32 R2, RZ, RZ, -0x1 ;  /* 0xffffffffff027424 */ /* 0x000fce00078e00ff */
[----:B------:R-:W-:Y:S05]  /*29b70*/  WARPSYNC.COLLECTIVE R2, `(.L_x_580) ;  /* 0x00000000020c7348 */ /* 0x000fea0003c00000 */
[----:B------:R-:W-:Y:S02]  /*29b80*/  ELECT P1, UR62, PT ;  /* 0x00000000003e782f */ /* 0x000fe40003820000 */
[----:B------:R-:W-:Y:S01]  /*29b90*/  MOV R2, UR62 ;  /* 0x0000003e00027c02 */ /* 0x000fe20008000f00 */
[----:B------:R-:W-:Y:S10]  /*29ba0*/  ENDCOLLECTIVE ;  /* 0x000000000000791b */ /* 0x000ff40003800000 */
.L_x_580:
[----:B------:R-:W-:Y:S05]  /*29bb0*/  BSYNC B0 ;  /* 0x0000000000007941 */ /* 0x000fea0003800000 */
.L_x_579:
[----:B------:R-:W-:Y:S01]  /*29bc0*/  PLOP3.LUT P0, PT, P1, PT, PT, 0x80, 0x0 ;  /* 0x000000000000781c */ /* 0x000fe20000f0f070 */
[----:B------:R-:W-:-:S12]  /*29bd0*/  BRA `(.L_x_581) ;  /* 0xfffffff800947947 */ /* 0x000fd8000383ffff */
.L_x_570:
[----:B0-----:R0:W1:Y:S02]  /*29be0*/  SYNCS.PHASECHK.TRANS64.TRYWAIT P0, [R3+URZ], R2 ;  /* 0x00000002030075a7 */ /* 0x001064000800017f */
[----:B-1----:R-:W-:Y:S05]  /*29bf0*/  @!P0 NANOSLEEP.SYNCS 0x989680 ;  /* 0x009896800000895d */ /* 0x002fea0003900000 */
[----:B------:R-:W1:Y:S02]  /*29c00*/  @!P0 SYNCS.PHASECHK.TRANS64 P0, [R3+URZ], R2 ;  /* 0x00000002030085a7 */ /* 0x000e64000800007f */
[----:B-1----:R-:W-:Y:S05]  /*29c10*/  @!P0 BRA `(.L_x_570) ;  /* 0xfffffffc00f08947 */ /* 0x002fea000383ffff */
[----:B------:R-:W-:Y:S05]  /*29c20*/  BRA `(.L_x_582) ;  /* 0xfffffff800bc7947 */ /* 0x000fea000383ffff */
.L_x_571:
[----:B0-----:R0:W1:Y:S02]  /*29c30*/  SYNCS.PHASECHK.TRANS64.TRYWAIT P0, [R3+URZ], R2 ;  /* 0x00000002030075a7 */ /* 0x001064000800017f */
[----:B-1----:R-:W-:Y:S05]  /*29c40*/  @!P0 NANOSLEEP.SYNCS 0x989680 ;  /* 0x009896800000895d */ /* 0x002fea0003900000 */
[----:B------:R-:W1:Y:S02]  /*29c50*/  @!P0 SYNCS.PHASECHK.TRANS64 P0, [R3+URZ], R2 ;  /* 0x00000002030085a7 */ /* 0x000e64000800007f */
[----:B-1----:R-:W-:Y:S05]  /*29c60*/  @!P0 BRA `(.L_x_571) ;  /* 0xfffffffc00f08947 */ /* 0x002fea000383ffff */
[----:B------:R-:W-:Y:S05]  /*29c70*/  BRA `(.L_x_583) ;  /* 0xfffffff800cc7947 */ /* 0x000fea000383ffff */
.L_x_572:
[----:B0-----:R0:W1:Y:S02]  /*29c80*/  SYNCS.PHASECHK.TRANS64.TRYWAIT P0, [R3+URZ], R2 ;  /* 0x00000002030075a7 */ /* 0x001064000800017f */
[----:B-1----:R-:W-:Y:S05]  /*29c90*/  @!P0 NANOSLEEP.SYNCS 0x989680 ;  /* 0x009896800000895d */ /* 0x002fea0003900000 */
[----:B------:R-:W1:Y:S02]  /*29ca0*/  @!P0 SYNCS.PHASECHK.TRANS64 P0, [R3+URZ], R2 ;  /* 0x00000002030085a7 */ /* 0x000e64000800007f */
[----:B-1----:R-:W-:Y:S05]  /*29cb0*/  @!P0 BRA `(.L_x_572) ;  /* 0xfffffffc00f08947 */ /* 0x002fea000383ffff */
[----:B------:R-:W-:Y:S05]  /*29cc0*/  BRA `(.L_x_584) ;  /* 0xfffffff800dc7947 */ /* 0x000fea000383ffff */
.L_x_573:
[----:B0-----:R0:W1:Y:S02]  /*29cd0*/  SYNCS.PHASECHK.TRANS64.TRYWAIT P0, [R3+URZ], R2 ;  /* 0x00000002030075a7 */ /* 0x001064000800017f */
[----:B-1----:R-:W-:Y:S05]  /*29ce0*/  @!P0 NANOSLEEP.SYNCS 0x989680 ;  /* 0x009896800000895d */ /* 0x002fea0003900000 */
[----:B------:R-:W1:Y:S02]  /*29cf0*/  @!P0 SYNCS.PHASECHK.TRANS64 P0, [R3+URZ], R2 ;  /* 0x00000002030085a7 */ /* 0x000e64000800007f */
[----:B-1----:R-:W-:Y:S05]  /*29d00*/  @!P0 BRA `(.L_x_573) ;  /* 0xfffffffc00f08947 */ /* 0x002fea000383ffff */
[----:B------:R-:W-:Y:S05]  /*29d10*/  BRA `(.L_x_585) ;  /* 0xfffffff800ec7947 */ /* 0x000fea000383ffff */
.L_x_586:
[----:B------:R-:W-:-:S00]  /*29d20*/  BRA `(.L_x_586) ;  /* 0xfffffffc00fc7947 */ /* 0x000fc0000383ffff */
[----:B------:R-:W-:-:S00]  /*29d30*/  NOP ;  /* 0x0000000000007918 */ /* 0x000fc00000000000 */
        /* <DEDUP_REMOVED lines=12> */
.L_x_587:


//--------------------- .nv.shared._ZN7cutlass13device_kernelINS_4gemm6kernel13GemmUniversalIN4cute5tupleIJiiiiEEENS1_10collective13CollectiveMmaINS1_37MainloopSm90TmaGmmaWarpSpecializedFP8ILi5ENS5_IJNS4_1CILi1EEESB_SB_EEENS1_35KernelTmaWarpSpecializedCooperativeEEENS5_IJNSA_ILi256EEESF_NSA_ILi128EEEEEENS_12float_e4m3_tENS5_IJlSB_lEEESI_SJ_NS4_8TiledMMAINS4_8MMA_AtomIJNS4_4SM904GMMA31MMA_64x256x32_F32E4M3E4M3_SS_TNILNSN_7ScaleInE1ELSP_1EEEEEENS4_6LayoutINS5_IJNSA_ILi2EEESB_SB_EEENS5_IJSB_NSA_ILi0EEESV_EEEEENS5_IJNS4_10UnderscoreESY_SY_EEEEENS4_13SM90_TMA_LOADENS4_14ComposedLayoutINS4_7SwizzleILi3ELi4ELi3EEENS4_18smem_ptr_flag_bitsILi8EEENSS_INS5_IJNSA_ILi8EEESG_EEENS5_IJSG_SB_EEEEEEEvNS4_8identityES11_S1B_vS1C_EENS_8epilogue10collective6detail29Sm90TmaWarpSpecializedAdapterINS1F_15DefaultEpilogueISI_SJ_SJ_NS1E_6thread17LinearCombinationISI_Li1EffLNS1J_9ScaleType4KindE0ELNS_15FloatRoundStyleE2ESI_EENS1_15EpilogueDefaultEEEEEvvEEEEvNT_6ParamsE --------------------------
	.section	.nv.shared._ZN7cutlass13device_kernelINS_4gemm6kernel13GemmUniversalIN4cute5tupleIJiiiiEEENS1_10collective13CollectiveMmaINS1_37MainloopSm90TmaGmmaWarpSpecializedFP8ILi5ENS5_IJNS4_1CILi1EEESB_SB_EEENS1_35KernelTmaWarpSpecializedCooperativeEEENS5_IJNSA_ILi256EEESF_NSA_ILi128EEEEEENS_12float_e4m3_tENS5_IJlSB_lEEESI_SJ_NS4_8TiledMMAINS4_8MMA_AtomIJNS4_4SM904GMMA31MMA_64x256x32_F32E4M3E4M3_SS_TNILNSN_7ScaleInE1ELSP_1EEEEEENS4_6LayoutINS5_IJNSA_ILi2EEESB_SB_EEENS5_IJSB_NSA_ILi0EEESV_EEEEENS5_IJNS4_10UnderscoreESY_SY_EEEEENS4_13SM90_TMA_LOADENS4_14ComposedLayoutINS4_7SwizzleILi3ELi4ELi3EEENS4_18smem_ptr_flag_bitsILi8EEENSS_INS5_IJNSA_ILi8EEESG_EEENS5_IJSG_SB_EEEEEEEvNS4_8identityES11_S1B_vS1C_EENS_8epilogue10collective6detail29Sm90TmaWarpSpecializedAdapterINS1F_15DefaultEpilogueISI_SJ_SJ_NS1E_6thread17LinearCombinationISI_Li1EffLNS1J_9ScaleType4KindE0ELNS_15FloatRoundStyleE2ESI_EENS1_15EpilogueDefaultEEEEEvvEEEEvNT_6ParamsE,"aw",@nobits
	.sectionflags	@""
	.align	16
	.zero		1024


//--------------------- .nv.shared.reserved.0     --------------------------
	.section	.nv.shared.reserved.0,"aw",@nobits
	.weak		__nv_reservedSMEM_offset_0_alias
	.size		__nv_reservedSMEM_offset_0_alias, 0, 0
	.other		__nv_reservedSMEM_offset_0_alias,@"STO_CUDA_RESERVED_SHARED STV_DEFAULT"
__nv_reservedSMEM_offset_0_alias:
	.zero		0


//--------------------- .nv.global                --------------------------
	.section	.nv.global,"aw",@nobits
.nv.global:
	.type		_ZN39_INTERNAL_7cfce09c_4_k_cu_de54a5ac_48634cute1_E,@object
	.size		_ZN39_INTERNAL_7cfce09c_4_k_cu_de54a5ac_48634cute1_E,(_ZN39_INTERNAL_7cfce09c_4_k_cu_de54a5ac_48634cuda3std3__45__cpo6cbeginE - _ZN39_INTERNAL_7cfce09c_4_k_cu_de54a5ac_48634cute1_E)
_ZN39_INTERNAL_7cfce09c_4_k_cu_de54a5ac_48634cute1_E:
	.zero		1
	.type		_ZN39_INTERNAL_7cfce09c_4_k_cu_de54a5ac_48634cuda3std3__45__cpo6cbeginE,@object
	.size		_ZN39_INTERNAL_7cfce09c_4_k_cu_de54a5ac_48634cuda3std3__45__cpo6cbeginE,(_ZN39_INTERNAL_7cfce09c_4_k_cu_de54a5ac_48634cuda3std3__48in_placeE - _ZN39_INTERNAL_7cfce09c_4_k_cu_de54a5ac_48634cuda3std3__45__cpo6cbeginE)
_ZN39_INTERNAL_7cfce09c_4_k_cu_de54a5ac_48634cuda3std3__45__cpo6cbeginE:
	.zero		1
	.type		_ZN39_INTERNAL_7cfce09c_4_k_cu_de54a5ac_48634cuda3std3__48in_placeE,@object
	.size		_ZN39_INTERNAL_7cfce09c_4_k_cu_de54a5ac_48634cuda3std3__48in_placeE,(_ZN39_INTERNAL_7cfce09c_4_k_cu_de54a5ac_48634cuda3std6ranges3__45__cpo9iter_moveE - _ZN39_INTERNAL_7cfce09c_4_k_cu_de54a5ac_48634cuda3std3__48in_placeE)
_ZN39_INTERNAL_7cfce09c_4_k_cu_de54a5ac_48634cuda3std3__48in_placeE:
	.zero		1
	.type		_ZN39_INTERNAL_7cfce09c_4_k_cu_de54a5ac_48634cuda3std6ranges3__45__cpo9iter_moveE,@object
	.size		_ZN39_INTERNAL_7cfce09c_4_k_cu_de54a5ac_48634cuda3std6ranges3__45__cpo9iter_moveE,(_ZN39_INTERNAL_7cfce09c_4_k_cu_de54a5ac_48634cuda3std3__45__cpo5beginE - _ZN39_INTERNAL_7cfce09c_4_k_cu_de54a5ac_48634cuda3std6ranges3__45__cpo9iter_moveE)
_ZN39_INTERNAL_7cfce09c_4_k_cu_de54a5ac_48634cuda3std6ranges3__45__cpo9iter_moveE:
	.zero		1
	.type		_ZN39_INTERNAL_7cfce09c_4_k_cu_de54a5ac_48634cuda3std3__45__cpo5beginE,@object
	.size		_ZN39_INTERNAL_7cfce09c_4_k_cu_de54a5ac_48634cuda3std3__45__cpo5beginE,(_ZN39_INTERNAL_7cfce09c_4_k_cu_de54a5ac_48634cuda3std3__441_GLOBAL__N__7cfce09c_4_k_cu_de54a5ac_48636ignoreE - _ZN39_INTERNAL_7cfce09c_4_k_cu_de54a5ac_48634cuda3std3__45__cpo5beginE)
_ZN39_INTERNAL_7cfce09c_4_k_cu_de54a5ac_48634cuda3std3__45__cpo5beginE:
	.zero		1
	.type		_ZN39_INTERNAL_7cfce09c_4_k_cu_de54a5ac_48634cuda3std3__441_GLOBAL__N__7cfce09c_4_k_cu_de54a5ac_48636ignoreE,@object
	.size		_ZN39_INTERNAL_7cfce09c_4_k_cu_de54a5ac_48634cuda3std3__441_GLOBAL__N__7cfce09c_4_k_cu_de54a5ac_48636ignoreE,(_ZN39_INTERNAL_7cfce09c_4_k_cu_de54a5ac_48634cute7productE - _ZN39_INTERNAL_7cfce09c_4_k_cu_de54a5ac_48634cuda3std3__441_GLOBAL__N__7cfce09c_4_k_cu_de54a5ac_48636ignoreE)
_ZN39_INTERNAL_7cfce09c_4_k_cu_de54a5ac_48634cuda3std3__441_GLOBAL__N__7cfce09c_4_k_cu_de54a5ac_48636ignoreE:
	.zero		1
	.type		_ZN39_INTERNAL_7cfce09c_4_k_cu_de54a5ac_48634cute7productE,@object
	.size		_ZN39_INTERNAL_7cfce09c_4_k_cu_de54a5ac_48634cute7productE,(_ZN39_INTERNAL_7cfce09c_4_k_cu_de54a5ac_48634cuda3std3__45__cpo3endE - _ZN39_INTERNAL_7cfce09c_4_k_cu_de54a5ac_48634cute7productE)
_ZN39_INTERNAL_7cfce09c_4_k_cu_de54a5ac_48634cute7productE:
	.zero		1
	.type		_ZN39_INTERNAL_7cfce09c_4_k_cu_de54a5ac_48634cuda3std3__45__cpo3endE,@object
	.size		_ZN39_INTERNAL_7cfce09c_4_k_cu_de54a5ac_48634cuda3std3__45__cpo3endE,(_ZN39_INTERNAL_7cfce09c_4_k_cu_de54a5ac_48634cuda3std3__419piecewise_constructE - _ZN39_INTERNAL_7cfce09c_4_k_cu_de54a5ac_48634cuda3std3__45__cpo3endE)
_ZN39_INTERNAL_7cfce09c_4_k_cu_de54a5ac_48634cuda3std3__45__cpo3endE:
	.zero		1
	.type		_ZN39_INTERNAL_7cfce09c_4_k_cu_de54a5ac_48634cuda3std3__419piecewise_constructE,@object
	.size		_ZN39_INTERNAL_7cfce09c_4_k_cu_de54a5ac_48634cuda3std3__419piecewise_constructE,(_ZN39_INTERNAL_7cfce09c_4_k_cu_de54a5ac_48634cuda3std3__45__cpo4cendE - _ZN39_INTERNAL_7cfce09c_4_k_cu_de54a5ac_48634cuda3std3__419piecewise_constructE)
_ZN39_INTERNAL_7cfce09c_4_k_cu_de54a5ac_48634cuda3std3__419piecewise_constructE:
	.zero		1
	.type		_ZN39_INTERNAL_7cfce09c_4_k_cu_de54a5ac_48634cuda3std3__45__cpo4cendE,@object
	.size		_ZN39_INTERNAL_7cfce09c_4_k_cu_de54a5ac_48634cuda3std3__45__cpo4cendE,(_ZN39_INTERNAL_7cfce09c_4_k_cu_de54a5ac_48634cuda3std6ranges3__45__cpo4swapE - _ZN39_INTERNAL_7cfce09c_4_k_cu_de54a5ac_48634cuda3std3__45__cpo4cendE)
_ZN39_INTERNAL_7cfce09c_4_k_cu_de54a5ac_48634cuda3std3__45__cpo4cendE:
	.zero		1
	.type		_ZN39_INTERNAL_7cfce09c_4_k_cu_de54a5ac_48634cuda3std6ranges3__45__cpo4swapE,@object
	.size		_ZN39_INTERNAL_7cfce09c_4_k_cu_de54a5ac_48634cuda3std6ranges3__45__cpo4swapE,(.L_7 - _ZN39_INTERNAL_7cfce09c_4_k_cu_de54a5ac_48634cuda3std6ranges3__45__cpo4swapE)
_ZN39_INTERNAL_7cfce09c_4_k_cu_de54a5ac_48634cuda3std6ranges3__45__cpo4swapE:
	.zero		1
.L_7:


//--------------------- .nv.constant0._ZN7cutlass13device_kernelINS_4gemm6kernel13GemmUniversalIN4cute5tupleIJiiiiEEENS1_10collective13CollectiveMmaINS1_37MainloopSm90TmaGmmaWarpSpecializedFP8ILi5ENS5_IJNS4_1CILi1EEESB_SB_EEENS1_35KernelTmaWarpSpecializedCooperativeEEENS5_IJNSA_ILi256EEESF_NSA_ILi128EEEEEENS_12float_e4m3_tENS5_IJlSB_lEEESI_SJ_NS4_8TiledMMAINS4_8MMA_AtomIJNS4_4SM904GMMA31MMA_64x256x32_F32E4M3E4M3_SS_TNILNSN_7ScaleInE1ELSP_1EEEEEENS4_6LayoutINS5_IJNSA_ILi2EEESB_SB_EEENS5_IJSB_NSA_ILi0EEESV_EEEEENS5_IJNS4_10UnderscoreESY_SY_EEEEENS4_13SM90_TMA_LOADENS4_14ComposedLayoutINS4_7SwizzleILi3ELi4ELi3EEENS4_18smem_ptr_flag_bitsILi8EEENSS_INS5_IJNSA_ILi8EEESG_EEENS5_IJSG_SB_EEEEEEEvNS4_8identityES11_S1B_vS1C_EENS_8epilogue10collective6detail29Sm90TmaWarpSpecializedAdapterINS1F_15DefaultEpilogueISI_SJ_SJ_NS1E_6thread17LinearCombinationISI_Li1EffLNS1J_9ScaleType4KindE0ELNS_15FloatRoundStyleE2ESI_EENS1_15EpilogueDefaultEEEEEvvEEEEvNT_6ParamsE --------------------------
	.section	.nv.constant0._ZN7cutlass13device_kernelINS_4gemm6kernel13GemmUniversalIN4cute5tupleIJiiiiEEENS1_10collective13CollectiveMmaINS1_37MainloopSm90TmaGmmaWarpSpecializedFP8ILi5ENS5_IJNS4_1CILi1EEESB_SB_EEENS1_35KernelTmaWarpSpecializedCooperativeEEENS5_IJNSA_ILi256EEESF_NSA_ILi128EEEEEENS_12float_e4m3_tENS5_IJlSB_lEEESI_SJ_NS4_8TiledMMAINS4_8MMA_AtomIJNS4_4SM904GMMA31MMA_64x256x32_F32E4M3E4M3_SS_TNILNSN_7ScaleInE1ELSP_1EEEEEENS4_6LayoutINS5_IJNSA_ILi2EEESB_SB_EEENS5_IJSB_NSA_ILi0EEESV_EEEEENS5_IJNS4_10UnderscoreESY_SY_EEEEENS4_13SM90_TMA_LOADENS4_14ComposedLayoutINS4_7SwizzleILi3ELi4ELi3EEENS4_18smem_ptr_flag_bitsILi8EEENSS_INS5_IJNSA_ILi8EEESG_EEENS5_IJSG_SB_EEEEEEEvNS4_8identityES11_S1B_vS1C_EENS_8epilogue10collective6detail29Sm90TmaWarpSpecializedAdapterINS1F_15DefaultEpilogueISI_SJ_SJ_NS1E_6thread17LinearCombinationISI_Li1EffLNS1J_9ScaleType4KindE0ELNS_15FloatRoundStyleE2ESI_EENS1_15EpilogueDefaultEEEEEvvEEEEvNT_6ParamsE,"a",@progbits
	.sectionflags	@""
	.align	4
.nv.constant0._ZN7cutlass13device_kernelINS_4gemm6kernel13GemmUniversalIN4cute5tupleIJiiiiEEENS1_10collective13CollectiveMmaINS1_37MainloopSm90TmaGmmaWarpSpecializedFP8ILi5ENS5_IJNS4_1CILi1EEESB_SB_EEENS1_35KernelTmaWarpSpecializedCooperativeEEENS5_IJNSA_ILi256EEESF_NSA_ILi128EEEEEENS_12float_e4m3_tENS5_IJlSB_lEEESI_SJ_NS4_8TiledMMAINS4_8MMA_AtomIJNS4_4SM904GMMA31MMA_64x256x32_F32E4M3E4M3_SS_TNILNSN_7ScaleInE1ELSP_1EEEEEENS4_6LayoutINS5_IJNSA_ILi2EEESB_SB_EEENS5_IJSB_NSA_ILi0EEESV_EEEEENS5_IJNS4_10UnderscoreESY_SY_EEEEENS4_13SM90_TMA_LOADENS4_14ComposedLayoutINS4_7SwizzleILi3ELi4ELi3EEENS4_18smem_ptr_flag_bitsILi8EEENSS_INS5_IJNSA_ILi8EEESG_EEENS5_IJSG_SB_EEEEEEEvNS4_8identityES11_S1B_vS1C_EENS_8epilogue10collective6detail29Sm90TmaWarpSpecializedAdapterINS1F_15DefaultEpilogueISI_SJ_SJ_NS1E_6thread17LinearCombinationISI_Li1EffLNS1J_9ScaleType4KindE0ELNS_15FloatRoundStyleE2ESI_EENS1_15EpilogueDefaultEEEEEvvEEEEvNT_6ParamsE:
	.zero		1664


//--------------------- SYMBOLS --------------------------

	.type		.nv.reservedSmem.offset0,@object
	.size		.nv.reservedSmem.offset0,0x4
